	.target	sm_90a

	.elftype	@"ET_EXEC"


//--------------------- .note.nv.tkinfo           --------------------------
	.section	.note.nv.tkinfo,"",@"SHT_NOTE"
	.sectionflags	@"SHF_NOTE_NV_TKINFO"
	.tkinfo
        /*0018*/ 	.word	0x00000002
        /*0030*/ 	.string	""
        /*0030*/ 	.string	"ptxas"
        /*0030*/ 	.string	"Cuda compilation tools, release 13.0, V13.0.88"
        /*0030*/ 	.string	"Build cuda_13.0.r13.0/compiler.36424714_0"
        /*0030*/ 	.string	"-arch sm_90a -m 64 "



//--------------------- .note.nv.cuinfo           --------------------------
	.section	.note.nv.cuinfo,"",@"SHT_NOTE"
	.sectionflags	@"SHF_NOTE_NV_CUINFO"
        /*0018*/ 	.short	0x0002
        /*001a*/ 	.short	0x005a
        /*001c*/ 	.short	0x0082
	.zero		2


//--------------------- .nv.info                  --------------------------
	.section	.nv.info,"",@"SHT_CUDA_INFO"
	.align	4


	//----- nvinfo : EIATTR_REGCOUNT
	.align		4
        /*0000*/ 	.byte	0x04, 0x2f
        /*0002*/ 	.short	(.L_15 - .L_14)
	.align		4
.L_14:
        /*0004*/ 	.word	index@(_ZN7cutlass13device_kernelINS_4gemm6kernel13GemmUniversalIN4cute5tupleIJiiiiEEENS1_10collective13CollectiveMmaINS1_34MainloopSm90TmaGmmaWarpSpecializedILi4ENS5_IJNS4_1CILi1EEENSA_ILi2EEESB_EEENS1_32KernelTmaWarpSpecializedPingpongEEENS5_IJNSA_ILi64EEENSA_ILi128EEESH_EEENS_10bfloat16_tENS5_IJlSB_lEEESJ_SK_NS4_8TiledMMAINS4_8MMA_AtomIJNS4_4SM904GMMA28MMA_64x128x16_F32BF16BF16_SSILNSO_5MajorE0ELSQ_0ELNSO_7ScaleInE1ELSR_1EEEEEENS4_6LayoutINS5_IJSB_SB_SB_EEENS5_IJNSA_ILi0EEESW_SW_EEEEENS5_IJNS4_10UnderscoreESZ_SZ_EEEEENS4_23SM90_TMA_LOAD_MULTICASTENS4_14ComposedLayoutINS4_7SwizzleILi3ELi4ELi3EEENS4_18smem_ptr_flag_bitsILi16EEENSU_INS5_IJNSA_ILi8EEESG_EEENS5_IJSG_SB_EEEEEEEvNS4_8identityENS4_13SM90_TMA_LOADES1C_vS1D_EENS_8epilogue10collective6detail29Sm90TmaWarpSpecializedAdapterINS1H_15DefaultEpilogueISJ_SK_SK_NS1G_6thread17LinearCombinationISJ_Li1EffLNS1L_9ScaleType4KindE0ELNS_15FloatRoundStyleE2ESJ_EENS1_15EpilogueDefaultEEEEEvvEEEEvNT_6ParamsE)
        /*0008*/ 	.word	0x000000a8


	//----- nvinfo : EIATTR_FRAME_SIZE
	.align		4
.L_15:
        /*000c*/ 	.byte	0x04, 0x11
        /*000e*/ 	.short	(.L_17 - .L_16)
	.align		4
.L_16:
        /*0010*/ 	.word	index@(_ZN7cutlass13device_kernelINS_4gemm6kernel13GemmUniversalIN4cute5tupleIJiiiiEEENS1_10collective13CollectiveMmaINS1_34MainloopSm90TmaGmmaWarpSpecializedILi4ENS5_IJNS4_1CILi1EEENSA_ILi2EEESB_EEENS1_32KernelTmaWarpSpecializedPingpongEEENS5_IJNSA_ILi64EEENSA_ILi128EEESH_EEENS_10bfloat16_tENS5_IJlSB_lEEESJ_SK_NS4_8TiledMMAINS4_8MMA_AtomIJNS4_4SM904GMMA28MMA_64x128x16_F32BF16BF16_SSILNSO_5MajorE0ELSQ_0ELNSO_7ScaleInE1ELSR_1EEEEEENS4_6LayoutINS5_IJSB_SB_SB_EEENS5_IJNSA_ILi0EEESW_SW_EEEEENS5_IJNS4_10UnderscoreESZ_SZ_EEEEENS4_23SM90_TMA_LOAD_MULTICASTENS4_14ComposedLayoutINS4_7SwizzleILi3ELi4ELi3EEENS4_18smem_ptr_flag_bitsILi16EEENSU_INS5_IJNSA_ILi8EEESG_EEENS5_IJSG_SB_EEEEEEEvNS4_8identityENS4_13SM90_TMA_LOADES1C_vS1D_EENS_8epilogue10collective6detail29Sm90TmaWarpSpecializedAdapterINS1H_15DefaultEpilogueISJ_SK_SK_NS1G_6thread17LinearCombinationISJ_Li1EffLNS1L_9ScaleType4KindE0ELNS_15FloatRoundStyleE2ESJ_EENS1_15EpilogueDefaultEEEEEvvEEEEvNT_6ParamsE)
        /*0014*/ 	.word	0x00000000


	//----- nvinfo : EIATTR_MIN_STACK_SIZE
	.align		4
.L_17:
        /*0018*/ 	.byte	0x04, 0x12
        /*001a*/ 	.short	(.L_19 - .L_18)
	.align		4
.L_18:
        /*001c*/ 	.word	index@(_ZN7cutlass13device_kernelINS_4gemm6kernel13GemmUniversalIN4cute5tupleIJiiiiEEENS1_10collective13CollectiveMmaINS1_34MainloopSm90TmaGmmaWarpSpecializedILi4ENS5_IJNS4_1CILi1EEENSA_ILi2EEESB_EEENS1_32KernelTmaWarpSpecializedPingpongEEENS5_IJNSA_ILi64EEENSA_ILi128EEESH_EEENS_10bfloat16_tENS5_IJlSB_lEEESJ_SK_NS4_8TiledMMAINS4_8MMA_AtomIJNS4_4SM904GMMA28MMA_64x128x16_F32BF16BF16_SSILNSO_5MajorE0ELSQ_0ELNSO_7ScaleInE1ELSR_1EEEEEENS4_6LayoutINS5_IJSB_SB_SB_EEENS5_IJNSA_ILi0EEESW_SW_EEEEENS5_IJNS4_10UnderscoreESZ_SZ_EEEEENS4_23SM90_TMA_LOAD_MULTICASTENS4_14ComposedLayoutINS4_7SwizzleILi3ELi4ELi3EEENS4_18smem_ptr_flag_bitsILi16EEENSU_INS5_IJNSA_ILi8EEESG_EEENS5_IJSG_SB_EEEEEEEvNS4_8identityENS4_13SM90_TMA_LOADES1C_vS1D_EENS_8epilogue10collective6detail29Sm90TmaWarpSpecializedAdapterINS1H_15DefaultEpilogueISJ_SK_SK_NS1G_6thread17LinearCombinationISJ_Li1EffLNS1L_9ScaleType4KindE0ELNS_15FloatRoundStyleE2ESJ_EENS1_15EpilogueDefaultEEEEEvvEEEEvNT_6ParamsE)
        /*0020*/ 	.word	0x00000000
.L_19:


//--------------------- .nv.compat                --------------------------
	.section	.nv.compat,"",@"SHT_CUDA_COMPAT_INFO"
	.align	4
        /*0000*/ 	.byte	0x02, 0x09, 0x01, 0x00, 0x02, 0x02, 0x04, 0x00, 0x02, 0x05, 0x05, 0x00, 0x03, 0x07, 0x01, 0x01
        /*0010*/ 	.byte	0x02, 0x03, 0x01, 0x00, 0x02, 0x06, 0x01, 0x00, 0x04, 0x0b, 0x08, 0x00, 0x00, 0x00, 0x00, 0x00
        /*0020*/ 	.byte	0x00, 0x00, 0x00, 0x00


//--------------------- .nv.info._ZN7cutlass13device_kernelINS_4gemm6kernel13GemmUniversalIN4cute5tupleIJiiiiEEENS1_10collective13CollectiveMmaINS1_34MainloopSm90TmaGmmaWarpSpecializedILi4ENS5_IJNS4_1CILi1EEENSA_ILi2EEESB_EEENS1_32KernelTmaWarpSpecializedPingpongEEENS5_IJNSA_ILi64EEENSA_ILi128EEESH_EEENS_10bfloat16_tENS5_IJlSB_lEEESJ_SK_NS4_8TiledMMAINS4_8MMA_AtomIJNS4_4SM904GMMA28MMA_64x128x16_F32BF16BF16_SSILNSO_5MajorE0ELSQ_0ELNSO_7ScaleInE1ELSR_1EEEEEENS4_6LayoutINS5_IJSB_SB_SB_EEENS5_IJNSA_ILi0EEESW_SW_EEEEENS5_IJNS4_10UnderscoreESZ_SZ_EEEEENS4_23SM90_TMA_LOAD_MULTICASTENS4_14ComposedLayoutINS4_7SwizzleILi3ELi4ELi3EEENS4_18smem_ptr_flag_bitsILi16EEENSU_INS5_IJNSA_ILi8EEESG_EEENS5_IJSG_SB_EEEEEEEvNS4_8identityENS4_13SM90_TMA_LOADES1C_vS1D_EENS_8epilogue10collective6detail29Sm90TmaWarpSpecializedAdapterINS1H_15DefaultEpilogueISJ_SK_SK_NS1G_6thread17LinearCombinationISJ_Li1EffLNS1L_9ScaleType4KindE0ELNS_15FloatRoundStyleE2ESJ_EENS1_15EpilogueDefaultEEEEEvvEEEEvNT_6ParamsE --------------------------
	.section	.nv.info._ZN7cutlass13device_kernelINS_4gemm6kernel13GemmUniversalIN4cute5tupleIJiiiiEEENS1_10collective13CollectiveMmaINS1_34MainloopSm90TmaGmmaWarpSpecializedILi4ENS5_IJNS4_1CILi1EEENSA_ILi2EEESB_EEENS1_32KernelTmaWarpSpecializedPingpongEEENS5_IJNSA_ILi64EEENSA_ILi128EEESH_EEENS_10bfloat16_tENS5_IJlSB_lEEESJ_SK_NS4_8TiledMMAINS4_8MMA_AtomIJNS4_4SM904GMMA28MMA_64x128x16_F32BF16BF16_SSILNSO_5MajorE0ELSQ_0ELNSO_7ScaleInE1ELSR_1EEEEEENS4_6LayoutINS5_IJSB_SB_SB_EEENS5_IJNSA_ILi0EEESW_SW_EEEEENS5_IJNS4_10UnderscoreESZ_SZ_EEEEENS4_23SM90_TMA_LOAD_MULTICASTENS4_14ComposedLayoutINS4_7SwizzleILi3ELi4ELi3EEENS4_18smem_ptr_flag_bitsILi16EEENSU_INS5_IJNSA_ILi8EEESG_EEENS5_IJSG_SB_EEEEEEEvNS4_8identityENS4_13SM90_TMA_LOADES1C_vS1D_EENS_8epilogue10collective6detail29Sm90TmaWarpSpecializedAdapterINS1H_15DefaultEpilogueISJ_SK_SK_NS1G_6thread17LinearCombinationISJ_Li1EffLNS1L_9ScaleType4KindE0ELNS_15FloatRoundStyleE2ESJ_EENS1_15EpilogueDefaultEEEEEvvEEEEvNT_6ParamsE,"",@"SHT_CUDA_INFO"
	.sectionflags	@""
	.align	4


	//----- nvinfo : EIATTR_CUDA_API_VERSION
	.align		4
        /*0000*/ 	.byte	0x04, 0x37
        /*0002*/ 	.short	(.L_21 - .L_20)
.L_20:
        /*0004*/ 	.word	0x00000082


	//----- nvinfo : EIATTR_KPARAM_INFO
	.align		4
.L_21:
        /*0008*/ 	.byte	0x04, 0x17
        /*000a*/ 	.short	(.L_23 - .L_22)
.L_22:
        /*000c*/ 	.word	0x00000000
        /*0010*/ 	.short	0x0000
        /*0012*/ 	.short	0x0070
        /*0014*/ 	.byte	0x00, 0xf0, 0x01, 0x10


	//----- nvinfo : EIATTR_SPARSE_MMA_MASK
	.align		4
.L_23:
        /*0018*/ 	.byte	0x03, 0x50
        /*001a*/ 	.short	0x0000


	//----- nvinfo : EIATTR_MAXREG_COUNT
	.align		4
        /*001c*/ 	.byte	0x03, 0x1b
        /*001e*/ 	.short	0x00a8


	//----- nvinfo : EIATTR_NUM_BARRIERS
	.align		4
        /*0020*/ 	.byte	0x02, 0x4c
        /*0022*/ 	.byte	0x01
	.zero		1


	//----- nvinfo : EIATTR_EXTERNS
	.align		4
        /*0024*/ 	.byte	0x04, 0x0f
        /*0026*/ 	.short	(.L_25 - .L_24)


	//   ....[0]....
	.align		4
.L_24:
        /*0028*/ 	.word	index@(__assertfail)


	//----- nvinfo : EIATTR_MERCURY_ISA_VERSION
	.align		4
.L_25:
        /*002c*/ 	.byte	0x03, 0x5f
        /*002e*/ 	.short	0x0101


	//----- nvinfo : EIATTR_INT_WARP_WIDE_INSTR_OFFSETS
	.align		4
        /*0030*/ 	.byte	0x04, 0x31
        /*0032*/ 	.short	(.L_27 - .L_26)


	//   ....[0]....
.L_26:
        /*0034*/ 	.word	0x00000590


	//   ....[1]....
        /*0038*/ 	.word	0x000005d0


	//   ....[2]....
        /*003c*/ 	.word	0x00000660


	//   ....[3]....
        /*0040*/ 	.word	0x00000690


	//   ....[4]....
        /*0044*/ 	.word	0x000006d0


	//   ....[5]....
        /*0048*/ 	.word	0x000006e0


	//   ....[6]....
        /*004c*/ 	.word	0x000007a0


	//   ....[7]....
        /*0050*/ 	.word	0x00000800


	//   ....[8]....
        /*0054*/ 	.word	0x00002530


	//----- nvinfo : EIATTR_COOP_GROUP_MASK_REGIDS
	.align		4
.L_27:
        /*0058*/ 	.byte	0x04, 0x29
        /*005a*/ 	.short	(.L_29 - .L_28)


	//   ....[0]....
.L_28:
        /*005c*/ 	.word	0xffffffff


	//   ....[1]....
        /*0060*/ 	.word	0xffffffff


	//   ....[2]....
        /*0064*/ 	.word	0xffffffff


	//   ....[3]....
        /*0068*/ 	.word	0xffffffff


	//   ....[4]....
        /*006c*/ 	.word	0xffffffff


	//   ....[5]....
        /*0070*/ 	.word	0xffffffff


	//   ....[6]....
        /*0074*/ 	.word	0xffffffff


	//----- nvinfo : EIATTR_COOP_GROUP_INSTR_OFFSETS
	.align		4
.L_29:
        /*0078*/ 	.byte	0x04, 0x28
        /*007a*/ 	.short	(.L_31 - .L_30)


	//   ....[0]....
.L_30:
        /*007c*/ 	.word	0x00000060


	//   ....[1]....
        /*0080*/ 	.word	0x00000080


	//   ....[2]....
        /*0084*/ 	.word	0x00000180


	//   ....[3]....
        /*0088*/ 	.word	0x000003b0


	//   ....[4]....
        /*008c*/ 	.word	0x000003f0


	//   ....[5]....
        /*0090*/ 	.word	0x000004e0


	//   ....[6]....
        /*0094*/ 	.word	0x00000910


	//----- nvinfo : EIATTR_REG_RECONFIG
	.align		4
.L_31:
        /*0098*/ 	.byte	0x01, 0x54
	.zero		2


	//----- nvinfo : EIATTR_SYSCALL_OFFSETS
	.align		4
        /*009c*/ 	.byte	0x04, 0x46
        /*009e*/ 	.short	(.L_33 - .L_32)


	//   ....[0]....
.L_32:
        /*00a0*/ 	.word	0x00001940


	//----- nvinfo : EIATTR_MBARRIER_INSTR_OFFSETS
	.align		4
.L_33:
        /*00a4*/ 	.byte	0x04, 0x39
        /*00a6*/ 	.short	(.L_35 - .L_34)


	//   ....[0]....
.L_34:
        /*00a8*/ 	.word	0x00000320
        /*00ac*/ 	.word	0x000000ff
        /*00b0*/ 	.word	0x00000000
        /*00b4*/ 	.short	0x0100
        /*00b6*/ 	.byte	0x07
	.zero		1


	//   ....[1]....
        /*00b8*/ 	.word	0x00000330
        /*00bc*/ 	.word	0x000000ff
        /*00c0*/ 	.word	0x00000020
        /*00c4*/ 	.short	0x0100
        /*00c6*/ 	.byte	0x07
	.zero		1


	//   ....[2]....
        /*00c8*/ 	.word	0x00000340
        /*00cc*/ 	.word	0x000000ff
        /*00d0*/ 	.word	0x00000008
        /*00d4*/ 	.short	0x0100
        /*00d6*/ 	.byte	0x07
	.zero		1


	//   ....[3]....
        /*00d8*/ 	.word	0x00000350
        /*00dc*/ 	.word	0x000000ff
        /*00e0*/ 	.word	0x00000028
        /*00e4*/ 	.short	0x0100
        /*00e6*/ 	.byte	0x07
	.zero		1


	//   ....[4]....
        /*00e8*/ 	.word	0x00000360
        /*00ec*/ 	.word	0x000000ff
        /*00f0*/ 	.word	0x00000010
        /*00f4*/ 	.short	0x0100
        /*00f6*/ 	.byte	0x07
	.zero		1


	//   ....[5]....
        /*00f8*/ 	.word	0x00000370
        /*00fc*/ 	.word	0x000000ff
        /*0100*/ 	.word	0x00000030
        /*0104*/ 	.short	0x0100
        /*0106*/ 	.byte	0x07
	.zero		1


	//   ....[6]....
        /*0108*/ 	.word	0x00000380
        /*010c*/ 	.word	0x000000ff
        /*0110*/ 	.word	0x00000018
        /*0114*/ 	.short	0x0100
        /*0116*/ 	.byte	0x07
	.zero		1


	//   ....[7]....
        /*0118*/ 	.word	0x00000390
        /*011c*/ 	.word	0x000000ff
        /*0120*/ 	.word	0x00000038
        /*0124*/ 	.short	0x0100
        /*0126*/ 	.byte	0x07
	.zero		1


	//   ....[8]....
        /*0128*/ 	.word	0x000007e0
        /*012c*/ 	.word	0x000000ff
        /*0130*/ 	.word	0x00000070
        /*0134*/ 	.short	0x0100
        /*0136*/ 	.byte	0x0d
	.zero		1


	//   ....[9]....
        /*0138*/ 	.word	0x00000820
        /*013c*/ 	.word	0x000000ff
        /*0140*/ 	.word	0x00000078
        /*0144*/ 	.short	0x0100
        /*0146*/ 	.byte	0x0d
	.zero		1


	//   ....[10]....
        /*0148*/ 	.word	0x00000850
        /*014c*/ 	.word	0x000000ff
        /*0150*/ 	.word	0x00000050
        /*0154*/ 	.short	0x0100
        /*0156*/ 	.byte	0x10
	.zero		1


	//   ....[11]....
        /*0158*/ 	.word	0x000008a0
        /*015c*/ 	.word	0x000000ff
        /*0160*/ 	.word	0x00000058
        /*0164*/ 	.short	0x0100
        /*0166*/ 	.byte	0x10
	.zero		1


	//   ....[12]....
        /*0168*/ 	.word	0x000008b0
        /*016c*/ 	.word	0x000000ff
        /*0170*/ 	.word	0x00000060
        /*0174*/ 	.short	0x0100
        /*0176*/ 	.byte	0x10
	.zero		1


	//   ....[13]....
        /*0178*/ 	.word	0x000008c0
        /*017c*/ 	.word	0x000000ff
        /*0180*/ 	.word	0x00000068
        /*0184*/ 	.short	0x0100
        /*0186*/ 	.byte	0x10
	.zero		1


	//   ....[14]....
        /*0188*/ 	.word	0x00001800
        /*018c*/ 	.word	0x00000060
        /*0190*/ 	.word	0xfffffff8
        /*0194*/ 	.short	0x010a
        /*0196*/ 	.byte	0x3f
	.zero		1


	//   ....[15]....
        /*0198*/ 	.word	0x000019d0
        /*019c*/ 	.word	0x00000003
        /*01a0*/ 	.word	0x00000000
        /*01a4*/ 	.short	0x010a
        /*01a6*/ 	.byte	0x3f
	.zero		1


	//   ....[16]....
        /*01a8*/ 	.word	0x00001a30
        /*01ac*/ 	.word	0x00000003
        /*01b0*/ 	.word	0x00000000
        /*01b4*/ 	.short	0x010a
        /*01b6*/ 	.byte	0x3f
	.zero		1


	//   ....[17]....
        /*01b8*/ 	.word	0x00001f50
        /*01bc*/ 	.word	0x000000ff
        /*01c0*/ 	.word	0x00000000
        /*01c4*/ 	.short	0x010a
        /*01c6*/ 	.byte	0x04
	.zero		1


	//   ....[18]....
        /*01c8*/ 	.word	0x00001f90
        /*01cc*/ 	.word	0x000000ff
        /*01d0*/ 	.word	0x00000000
        /*01d4*/ 	.short	0x010a
        /*01d6*/ 	.byte	0x04
	.zero		1


	//   ....[19]....
        /*01d8*/ 	.word	0x000023c0
        /*01dc*/ 	.word	0x00000005
        /*01e0*/ 	.word	0x00000000
        /*01e4*/ 	.short	0x0101
        /*01e6*/ 	.byte	0x3f
	.zero		1


	//   ....[20]....
        /*01e8*/ 	.word	0x000024c0
        /*01ec*/ 	.word	0x00000065
        /*01f0*/ 	.word	0x00000000
        /*01f4*/ 	.short	0x0101
        /*01f6*/ 	.byte	0x32
	.zero		1


	//   ....[21]....
        /*01f8*/ 	.word	0x000025b0
        /*01fc*/ 	.word	0x00000003
        /*0200*/ 	.word	0x00000000
        /*0204*/ 	.short	0x0101
        /*0206*/ 	.byte	0x3f
	.zero		1


	//   ....[22]....
        /*0208*/ 	.word	0x00002610
        /*020c*/ 	.word	0x00000060
        /*0210*/ 	.word	0x00000008
        /*0214*/ 	.short	0x010a
        /*0216*/ 	.byte	0x3f
	.zero		1


	//   ....[23]....
        /*0218*/ 	.word	0x00006700
        /*021c*/ 	.word	0x00000061
        /*0220*/ 	.word	0x00000000
        /*0224*/ 	.short	0x0101
        /*0226*/ 	.byte	0x32
	.zero		1


	//   ....[24]....
        /*0228*/ 	.word	0x00007150
        /*022c*/ 	.word	0x0000000c
        /*0230*/ 	.word	0x00000020
        /*0234*/ 	.short	0x010a
        /*0236*/ 	.byte	0x3f
	.zero		1


	//   ....[25]....
        /*0238*/ 	.word	0x00007650
        /*023c*/ 	.word	0x00000004
        /*0240*/ 	.word	0x00000078
        /*0244*/ 	.short	0x0101
        /*0246*/ 	.byte	0x3f
	.zero		1


	//   ....[26]....
        /*0248*/ 	.word	0x00007d60
        /*024c*/ 	.word	0x00000007
        /*0250*/ 	.word	0x00000000
        /*0254*/ 	.short	0x010a
        /*0256*/ 	.byte	0x3f
	.zero		1


	//   ....[27]....
        /*0258*/ 	.word	0x00007de0
        /*025c*/ 	.word	0x00000009
        /*0260*/ 	.word	0x00000000
        /*0264*/ 	.short	0x010a
        /*0266*/ 	.byte	0x3f
	.zero		1


	//   ....[28]....
        /*0268*/ 	.word	0x00007e70
        /*026c*/ 	.word	0x00000006
        /*0270*/ 	.word	0x00000000
        /*0274*/ 	.short	0x010a
        /*0276*/ 	.byte	0x3f
	.zero		1


	//   ....[29]....
        /*0278*/ 	.word	0x00007f00
        /*027c*/ 	.word	0x00000003
        /*0280*/ 	.word	0x00000000
        /*0284*/ 	.short	0x010a
        /*0286*/ 	.byte	0x3f
	.zero		1


	//   ....[30]....
        /*0288*/ 	.word	0x00007f60
        /*028c*/ 	.word	0x00000060
        /*0290*/ 	.word	0xfffffff8
        /*0294*/ 	.short	0x010a
        /*0296*/ 	.byte	0x3f
	.zero		1


	//   ....[31]....
        /*0298*/ 	.word	0x00007fb0
        /*029c*/ 	.word	0x00000003
        /*02a0*/ 	.word	0x00000000
        /*02a4*/ 	.short	0x010a
        /*02a6*/ 	.byte	0x3f
	.zero		1


	//   ....[32]....
        /*02a8*/ 	.word	0x00008010
        /*02ac*/ 	.word	0x00000005
        /*02b0*/ 	.word	0x00000000
        /*02b4*/ 	.short	0x010a
        /*02b6*/ 	.byte	0x3f
	.zero		1


	//   ....[33]....
        /*02b8*/ 	.word	0x00008060
        /*02bc*/ 	.word	0x00000060
        /*02c0*/ 	.word	0x00000008
        /*02c4*/ 	.short	0x010a
        /*02c6*/ 	.byte	0x3f
	.zero		1


	//   ....[34]....
        /*02c8*/ 	.word	0x00008130
        /*02cc*/ 	.word	0x0000000c
        /*02d0*/ 	.word	0x00000020
        /*02d4*/ 	.short	0x010a
        /*02d6*/ 	.byte	0x3f
	.zero		1


	//   ....[35]....
        /*02d8*/ 	.word	0x00008200
        /*02dc*/ 	.word	0x00000007
        /*02e0*/ 	.word	0x00000000
        /*02e4*/ 	.short	0x010a
        /*02e6*/ 	.byte	0x3f
	.zero		1


	//   ....[36]....
        /*02e8*/ 	.word	0x00008250
        /*02ec*/ 	.word	0x00000009
        /*02f0*/ 	.word	0x00000000
        /*02f4*/ 	.short	0x010a
        /*02f6*/ 	.byte	0x3f
	.zero		1


	//   ....[37]....
        /*02f8*/ 	.word	0x000082a0
        /*02fc*/ 	.word	0x00000006
        /*0300*/ 	.word	0x00000000
        /*0304*/ 	.short	0x010a
        /*0306*/ 	.byte	0x3f
	.zero		1


	//----- nvinfo : EIATTR_NUM_MBARRIERS
	.align		4
.L_35:
        /*0308*/ 	.byte	0x03, 0x38
        /*030a*/ 	.short	0x000e


	//----- nvinfo : EIATTR_EXIT_INSTR_OFFSETS
	.align		4
        /*030c*/ 	.byte	0x04, 0x1c
        /*030e*/ 	.short	(.L_37 - .L_36)


	//   ....[0]....
.L_36:
        /*0310*/ 	.word	0x00001420


	//   ....[1]....
        /*0314*/ 	.word	0x00001480


	//   ....[2]....
        /*0318*/ 	.word	0x00006e40


	//   ....[3]....
        /*031c*/ 	.word	0x00006e70


	//   ....[4]....
        /*0320*/ 	.word	0x00007f50


	//----- nvinfo : EIATTR_MAX_THREADS
	.align		4
.L_37:
        /*0324*/ 	.byte	0x04, 0x05
        /*0326*/ 	.short	(.L_39 - .L_38)
.L_38:
        /*0328*/ 	.word	0x00000180
        /*032c*/ 	.word	0x00000001
        /*0330*/ 	.word	0x00000001


	//----- nvinfo : EIATTR_CRS_STACK_SIZE
	.align		4
.L_39:
        /*0334*/ 	.byte	0x04, 0x1e
        /*0336*/ 	.short	(.L_41 - .L_40)
.L_40:
        /*0338*/ 	.word	0x00000000


	//----- nvinfo : EIATTR_CBANK_PARAM_SIZE
	.align		4
.L_41:
        /*033c*/ 	.byte	0x03, 0x19
        /*033e*/ 	.short	0x0470


	//----- nvinfo : EIATTR_PARAM_CBANK
	.align		4
        /*0340*/ 	.byte	0x04, 0x0a
        /*0342*/ 	.short	(.L_43 - .L_42)
	.align		4
.L_42:
        /*0344*/ 	.word	index@(.nv.constant0._ZN7cutlass13device_kernelINS_4gemm6kernel13GemmUniversalIN4cute5tupleIJiiiiEEENS1_10collective13CollectiveMmaINS1_34MainloopSm90TmaGmmaWarpSpecializedILi4ENS5_IJNS4_1CILi1EEENSA_ILi2EEESB_EEENS1_32KernelTmaWarpSpecializedPingpongEEENS5_IJNSA_ILi64EEENSA_ILi128EEESH_EEENS_10bfloat16_tENS5_IJlSB_lEEESJ_SK_NS4_8TiledMMAINS4_8MMA_AtomIJNS4_4SM904GMMA28MMA_64x128x16_F32BF16BF16_SSILNSO_5MajorE0ELSQ_0ELNSO_7ScaleInE1ELSR_1EEEEEENS4_6LayoutINS5_IJSB_SB_SB_EEENS5_IJNSA_ILi0EEESW_SW_EEEEENS5_IJNS4_10UnderscoreESZ_SZ_EEEEENS4_23SM90_TMA_LOAD_MULTICASTENS4_14ComposedLayoutINS4_7SwizzleILi3ELi4ELi3EEENS4_18smem_ptr_flag_bitsILi16EEENSU_INS5_IJNSA_ILi8EEESG_EEENS5_IJSG_SB_EEEEEEEvNS4_8identityENS4_13SM90_TMA_LOADES1C_vS1D_EENS_8epilogue10collective6detail29Sm90TmaWarpSpecializedAdapterINS1H_15DefaultEpilogueISJ_SK_SK_NS1G_6thread17LinearCombinationISJ_Li1EffLNS1L_9ScaleType4KindE0ELNS_15FloatRoundStyleE2ESJ_EENS1_15EpilogueDefaultEEEEEvvEEEEvNT_6ParamsE)
        /*0348*/ 	.short	0x0210
        /*034a*/ 	.short	0x0470


	//----- nvinfo : EIATTR_SW_WAR
	.align		4
.L_43:
        /*034c*/ 	.byte	0x04, 0x36
        /*034e*/ 	.short	(.L_45 - .L_44)
.L_44:
        /*0350*/ 	.word	0x00000008
.L_45:


//--------------------- .nv.callgraph             --------------------------
	.section	.nv.callgraph,"",@"SHT_CUDA_CALLGRAPH"
	.align	4
	.sectionentsize	8
	.align		4
        /*0000*/ 	.word	0x00000000
	.align		4
        /*0004*/ 	.word	0xffffffff
	.align		4
        /*0008*/ 	.word	index@(_ZN7cutlass13device_kernelINS_4gemm6kernel13GemmUniversalIN4cute5tupleIJiiiiEEENS1_10collective13CollectiveMmaINS1_34MainloopSm90TmaGmmaWarpSpecializedILi4ENS5_IJNS4_1CILi1EEENSA_ILi2EEESB_EEENS1_32KernelTmaWarpSpecializedPingpongEEENS5_IJNSA_ILi64EEENSA_ILi128EEESH_EEENS_10bfloat16_tENS5_IJlSB_lEEESJ_SK_NS4_8TiledMMAINS4_8MMA_AtomIJNS4_4SM904GMMA28MMA_64x128x16_F32BF16BF16_SSILNSO_5MajorE0ELSQ_0ELNSO_7ScaleInE1ELSR_1EEEEEENS4_6LayoutINS5_IJSB_SB_SB_EEENS5_IJNSA_ILi0EEESW_SW_EEEEENS5_IJNS4_10UnderscoreESZ_SZ_EEEEENS4_23SM90_TMA_LOAD_MULTICASTENS4_14ComposedLayoutINS4_7SwizzleILi3ELi4ELi3EEENS4_18smem_ptr_flag_bitsILi16EEENSU_INS5_IJNSA_ILi8EEESG_EEENS5_IJSG_SB_EEEEEEEvNS4_8identityENS4_13SM90_TMA_LOADES1C_vS1D_EENS_8epilogue10collective6detail29Sm90TmaWarpSpecializedAdapterINS1H_15DefaultEpilogueISJ_SK_SK_NS1G_6thread17LinearCombinationISJ_Li1EffLNS1L_9ScaleType4KindE0ELNS_15FloatRoundStyleE2ESJ_EENS1_15EpilogueDefaultEEEEEvvEEEEvNT_6ParamsE)
	.align		4
        /*000c*/ 	.word	index@(__assertfail)
	.align		4
        /*0010*/ 	.word	0x00000000
	.align		4
        /*0014*/ 	.word	0xfffffffe
	.align		4
        /*0018*/ 	.word	0x00000000
	.align		4
        /*001c*/ 	.word	0xfffffffd
	.align		4
        /*0020*/ 	.word	0x00000000
	.align		4
        /*0024*/ 	.word	0xfffffffc


//--------------------- .nv.constant4             --------------------------
	.section	.nv.constant4,"a",@progbits
	.align	8
	.align		8
.nv.constant4:
        /*0000*/ 	.dword	__assertfail
	.align		8
        /*0008*/ 	.dword	__unnamed_1
	.align		8
        /*0010*/ 	.dword	_ZN39_INTERNAL_bfa47076_4_k_cu_9a1e172e_26154cuda3std3__45__cpo5beginE
	.align		8
        /*0018*/ 	.dword	_ZN39_INTERNAL_bfa47076_4_k_cu_9a1e172e_26154cuda3std3__45__cpo3endE
	.align		8
        /*0020*/ 	.dword	_ZN39_INTERNAL_bfa47076_4_k_cu_9a1e172e_26154cuda3std3__45__cpo6cbeginE
	.align		8
        /*0028*/ 	.dword	_ZN39_INTERNAL_bfa47076_4_k_cu_9a1e172e_26154cuda3std3__45__cpo4cendE
	.align		8
        /*0030*/ 	.dword	_ZN39_INTERNAL_bfa47076_4_k_cu_9a1e172e_26154cuda3std3__441_GLOBAL__N__bfa47076_4_k_cu_9a1e172e_26156ignoreE
	.align		8
        /*0038*/ 	.dword	_ZN39_INTERNAL_bfa47076_4_k_cu_9a1e172e_26154cuda3std3__419piecewise_constructE
	.align		8
        /*0040*/ 	.dword	_ZN39_INTERNAL_bfa47076_4_k_cu_9a1e172e_26154cuda3std3__48in_placeE
	.align		8
        /*0048*/ 	.dword	_ZN39_INTERNAL_bfa47076_4_k_cu_9a1e172e_26154cuda3std6ranges3__45__cpo4swapE
	.align		8
        /*0050*/ 	.dword	_ZN39_INTERNAL_bfa47076_4_k_cu_9a1e172e_26154cuda3std6ranges3__45__cpo9iter_moveE
	.align		8
        /*0058*/ 	.dword	_ZN39_INTERNAL_bfa47076_4_k_cu_9a1e172e_26154cute7productE
	.align		8
        /*0060*/ 	.dword	_ZN39_INTERNAL_bfa47076_4_k_cu_9a1e172e_26154cute1_E
	.align		8
        /*0068*/ 	.dword	$str$22
	.align		8
        /*0070*/ 	.dword	$str$23


//--------------------- .text._ZN7cutlass13device_kernelINS_4gemm6kernel13GemmUniversalIN4cute5tupleIJiiiiEEENS1_10collective13CollectiveMmaINS1_34MainloopSm90TmaGmmaWarpSpecializedILi4ENS5_IJNS4_1CILi1EEENSA_ILi2EEESB_EEENS1_32KernelTmaWarpSpecializedPingpongEEENS5_IJNSA_ILi64EEENSA_ILi128EEESH_EEENS_10bfloat16_tENS5_IJlSB_lEEESJ_SK_NS4_8TiledMMAINS4_8MMA_AtomIJNS4_4SM904GMMA28MMA_64x128x16_F32BF16BF16_SSILNSO_5MajorE0ELSQ_0ELNSO_7ScaleInE1ELSR_1EEEEEENS4_6LayoutINS5_IJSB_SB_SB_EEENS5_IJNSA_ILi0EEESW_SW_EEEEENS5_IJNS4_10UnderscoreESZ_SZ_EEEEENS4_23SM90_TMA_LOAD_MULTICASTENS4_14ComposedLayoutINS4_7SwizzleILi3ELi4ELi3EEENS4_18smem_ptr_flag_bitsILi16EEENSU_INS5_IJNSA_ILi8EEESG_EEENS5_IJSG_SB_EEEEEEEvNS4_8identityENS4_13SM90_TMA_LOADES1C_vS1D_EENS_8epilogue10collective6detail29Sm90TmaWarpSpecializedAdapterINS1H_15DefaultEpilogueISJ_SK_SK_NS1G_6thread17LinearCombinationISJ_Li1EffLNS1L_9ScaleType4KindE0ELNS_15FloatRoundStyleE2ESJ_EENS1_15EpilogueDefaultEEEEEvvEEEEvNT_6ParamsE --------------------------
	.section	.text._ZN7cutlass13device_kernelINS_4gemm6kernel13GemmUniversalIN4cute5tupleIJiiiiEEENS1_10collective13CollectiveMmaINS1_34MainloopSm90TmaGmmaWarpSpecializedILi4ENS5_IJNS4_1CILi1EEENSA_ILi2EEESB_EEENS1_32KernelTmaWarpSpecializedPingpongEEENS5_IJNSA_ILi64EEENSA_ILi128EEESH_EEENS_10bfloat16_tENS5_IJlSB_lEEESJ_SK_NS4_8TiledMMAINS4_8MMA_AtomIJNS4_4SM904GMMA28MMA_64x128x16_F32BF16BF16_SSILNSO_5MajorE0ELSQ_0ELNSO_7ScaleInE1ELSR_1EEEEEENS4_6LayoutINS5_IJSB_SB_SB_EEENS5_IJNSA_ILi0EEESW_SW_EEEEENS5_IJNS4_10UnderscoreESZ_SZ_EEEEENS4_23SM90_TMA_LOAD_MULTICASTENS4_14ComposedLayoutINS4_7SwizzleILi3ELi4ELi3EEENS4_18smem_ptr_flag_bitsILi16EEENSU_INS5_IJNSA_ILi8EEESG_EEENS5_IJSG_SB_EEEEEEEvNS4_8identityENS4_13SM90_TMA_LOADES1C_vS1D_EENS_8epilogue10collective6detail29Sm90TmaWarpSpecializedAdapterINS1H_15DefaultEpilogueISJ_SK_SK_NS1G_6thread17LinearCombinationISJ_Li1EffLNS1L_9ScaleType4KindE0ELNS_15FloatRoundStyleE2ESJ_EENS1_15EpilogueDefaultEEEEEvvEEEEvNT_6ParamsE,"ax",@progbits
	.align	128
.text._ZN7cutlass13device_kernelINS_4gemm6kernel13GemmUniversalIN4cute5tupleIJiiiiEEENS1_10collective13CollectiveMmaINS1_34MainloopSm90TmaGmmaWarpSpecializedILi4ENS5_IJNS4_1CILi1EEENSA_ILi2EEESB_EEENS1_32KernelTmaWarpSpecializedPingpongEEENS5_IJNSA_ILi64EEENSA_ILi128EEESH_EEENS_10bfloat16_tENS5_IJlSB_lEEESJ_SK_NS4_8TiledMMAINS4_8MMA_AtomIJNS4_4SM904GMMA28MMA_64x128x16_F32BF16BF16_SSILNSO_5MajorE0ELSQ_0ELNSO_7ScaleInE1ELSR_1EEEEEENS4_6LayoutINS5_IJSB_SB_SB_EEENS5_IJNSA_ILi0EEESW_SW_EEEEENS5_IJNS4_10UnderscoreESZ_SZ_EEEEENS4_23SM90_TMA_LOAD_MULTICASTENS4_14ComposedLayoutINS4_7SwizzleILi3ELi4ELi3EEENS4_18smem_ptr_flag_bitsILi16EEENSU_INS5_IJNSA_ILi8EEESG_EEENS5_IJSG_SB_EEEEEEEvNS4_8identityENS4_13SM90_TMA_LOADES1C_vS1D_EENS_8epilogue10collective6detail29Sm90TmaWarpSpecializedAdapterINS1H_15DefaultEpilogueISJ_SK_SK_NS1G_6thread17LinearCombinationISJ_Li1EffLNS1L_9ScaleType4KindE0ELNS_15FloatRoundStyleE2ESJ_EENS1_15EpilogueDefaultEEEEEvvEEEEvNT_6ParamsE:
        .type           _ZN7cutlass13device_kernelINS_4gemm6kernel13GemmUniversalIN4cute5tupleIJiiiiEEENS1_10collective13CollectiveMmaINS1_34MainloopSm90TmaGmmaWarpSpecializedILi4ENS5_IJNS4_1CILi1EEENSA_ILi2EEESB_EEENS1_32KernelTmaWarpSpecializedPingpongEEENS5_IJNSA_ILi64EEENSA_ILi128EEESH_EEENS_10bfloat16_tENS5_IJlSB_lEEESJ_SK_NS4_8TiledMMAINS4_8MMA_AtomIJNS4_4SM904GMMA28MMA_64x128x16_F32BF16BF16_SSILNSO_5MajorE0ELSQ_0ELNSO_7ScaleInE1ELSR_1EEEEEENS4_6LayoutINS5_IJSB_SB_SB_EEENS5_IJNSA_ILi0EEESW_SW_EEEEENS5_IJNS4_10UnderscoreESZ_SZ_EEEEENS4_23SM90_TMA_LOAD_MULTICASTENS4_14ComposedLayoutINS4_7SwizzleILi3ELi4ELi3EEENS4_18smem_ptr_flag_bitsILi16EEENSU_INS5_IJNSA_ILi8EEESG_EEENS5_IJSG_SB_EEEEEEEvNS4_8identityENS4_13SM90_TMA_LOADES1C_vS1D_EENS_8epilogue10collective6detail29Sm90TmaWarpSpecializedAdapterINS1H_15DefaultEpilogueISJ_SK_SK_NS1G_6thread17LinearCombinationISJ_Li1EffLNS1L_9ScaleType4KindE0ELNS_15FloatRoundStyleE2ESJ_EENS1_15EpilogueDefaultEEEEEvvEEEEvNT_6ParamsE,@function
        .size           _ZN7cutlass13device_kernelINS_4gemm6kernel13GemmUniversalIN4cute5tupleIJiiiiEEENS1_10collective13CollectiveMmaINS1_34MainloopSm90TmaGmmaWarpSpecializedILi4ENS5_IJNS4_1CILi1EEENSA_ILi2EEESB_EEENS1_32KernelTmaWarpSpecializedPingpongEEENS5_IJNSA_ILi64EEENSA_ILi128EEESH_EEENS_10bfloat16_tENS5_IJlSB_lEEESJ_SK_NS4_8TiledMMAINS4_8MMA_AtomIJNS4_4SM904GMMA28MMA_64x128x16_F32BF16BF16_SSILNSO_5MajorE0ELSQ_0ELNSO_7ScaleInE1ELSR_1EEEEEENS4_6LayoutINS5_IJSB_SB_SB_EEENS5_IJNSA_ILi0EEESW_SW_EEEEENS5_IJNS4_10UnderscoreESZ_SZ_EEEEENS4_23SM90_TMA_LOAD_MULTICASTENS4_14ComposedLayoutINS4_7SwizzleILi3ELi4ELi3EEENS4_18smem_ptr_flag_bitsILi16EEENSU_INS5_IJNSA_ILi8EEESG_EEENS5_IJSG_SB_EEEEEEEvNS4_8identityENS4_13SM90_TMA_LOADES1C_vS1D_EENS_8epilogue10collective6detail29Sm90TmaWarpSpecializedAdapterINS1H_15DefaultEpilogueISJ_SK_SK_NS1G_6thread17LinearCombinationISJ_Li1EffLNS1L_9ScaleType4KindE0ELNS_15FloatRoundStyleE2ESJ_EENS1_15EpilogueDefaultEEEEEvvEEEEvNT_6ParamsE,(.L_x_200 - _ZN7cutlass13device_kernelINS_4gemm6kernel13GemmUniversalIN4cute5tupleIJiiiiEEENS1_10collective13CollectiveMmaINS1_34MainloopSm90TmaGmmaWarpSpecializedILi4ENS5_IJNS4_1CILi1EEENSA_ILi2EEESB_EEENS1_32KernelTmaWarpSpecializedPingpongEEENS5_IJNSA_ILi64EEENSA_ILi128EEESH_EEENS_10bfloat16_tENS5_IJlSB_lEEESJ_SK_NS4_8TiledMMAINS4_8MMA_AtomIJNS4_4SM904GMMA28MMA_64x128x16_F32BF16BF16_SSILNSO_5MajorE0ELSQ_0ELNSO_7ScaleInE1ELSR_1EEEEEENS4_6LayoutINS5_IJSB_SB_SB_EEENS5_IJNSA_ILi0EEESW_SW_EEEEENS5_IJNS4_10UnderscoreESZ_SZ_EEEEENS4_23SM90_TMA_LOAD_MULTICASTENS4_14ComposedLayoutINS4_7SwizzleILi3ELi4ELi3EEENS4_18smem_ptr_flag_bitsILi16EEENSU_INS5_IJNSA_ILi8EEESG_EEENS5_IJSG_SB_EEEEEEEvNS4_8identityENS4_13SM90_TMA_LOADES1C_vS1D_EENS_8epilogue10collective6detail29Sm90TmaWarpSpecializedAdapterINS1H_15DefaultEpilogueISJ_SK_SK_NS1G_6thread17LinearCombinationISJ_Li1EffLNS1L_9ScaleType4KindE0ELNS_15FloatRoundStyleE2ESJ_EENS1_15EpilogueDefaultEEEEEvvEEEEvNT_6ParamsE)
        .other          _ZN7cutlass13device_kernelINS_4gemm6kernel13GemmUniversalIN4cute5tupleIJiiiiEEENS1_10collective13CollectiveMmaINS1_34MainloopSm90TmaGmmaWarpSpecializedILi4ENS5_IJNS4_1CILi1EEENSA_ILi2EEESB_EEENS1_32KernelTmaWarpSpecializedPingpongEEENS5_IJNSA_ILi64EEENSA_ILi128EEESH_EEENS_10bfloat16_tENS5_IJlSB_lEEESJ_SK_NS4_8TiledMMAINS4_8MMA_AtomIJNS4_4SM904GMMA28MMA_64x128x16_F32BF16BF16_SSILNSO_5MajorE0ELSQ_0ELNSO_7ScaleInE1ELSR_1EEEEEENS4_6LayoutINS5_IJSB_SB_SB_EEENS5_IJNSA_ILi0EEESW_SW_EEEEENS5_IJNS4_10UnderscoreESZ_SZ_EEEEENS4_23SM90_TMA_LOAD_MULTICASTENS4_14ComposedLayoutINS4_7SwizzleILi3ELi4ELi3EEENS4_18smem_ptr_flag_bitsILi16EEENSU_INS5_IJNSA_ILi8EEESG_EEENS5_IJSG_SB_EEEEEEEvNS4_8identityENS4_13SM90_TMA_LOADES1C_vS1D_EENS_8epilogue10collective6detail29Sm90TmaWarpSpecializedAdapterINS1H_15DefaultEpilogueISJ_SK_SK_NS1G_6thread17LinearCombinationISJ_Li1EffLNS1L_9ScaleType4KindE0ELNS_15FloatRoundStyleE2ESJ_EENS1_15EpilogueDefaultEEEEEvvEEEEvNT_6ParamsE,@"STO_CUDA_ENTRY STV_DEFAULT"
_ZN7cutlass13device_kernelINS_4gemm6kernel13GemmUniversalIN4cute5tupleIJiiiiEEENS1_10collective13CollectiveMmaINS1_34MainloopSm90TmaGmmaWarpSpecializedILi4ENS5_IJNS4_1CILi1EEENSA_ILi2EEESB_EEENS1_32KernelTmaWarpSpecializedPingpongEEENS5_IJNSA_ILi64EEENSA_ILi128EEESH_EEENS_10bfloat16_tENS5_IJlSB_lEEESJ_SK_NS4_8TiledMMAINS4_8MMA_AtomIJNS4_4SM904GMMA28MMA_64x128x16_F32BF16BF16_SSILNSO_5MajorE0ELSQ_0ELNSO_7ScaleInE1ELSR_1EEEEEENS4_6LayoutINS5_IJSB_SB_SB_EEENS5_IJNSA_ILi0EEESW_SW_EEEEENS5_IJNS4_10UnderscoreESZ_SZ_EEEEENS4_23SM90_TMA_LOAD_MULTICASTENS4_14ComposedLayoutINS4_7SwizzleILi3ELi4ELi3EEENS4_18smem_ptr_flag_bitsILi16EEENSU_INS5_IJNSA_ILi8EEESG_EEENS5_IJSG_SB_EEEEEEEvNS4_8identityENS4_13SM90_TMA_LOADES1C_vS1D_EENS_8epilogue10collective6detail29Sm90TmaWarpSpecializedAdapterINS1H_15DefaultEpilogueISJ_SK_SK_NS1G_6thread17LinearCombinationISJ_Li1EffLNS1L_9ScaleType4KindE0ELNS_15FloatRoundStyleE2ESJ_EENS1_15EpilogueDefaultEEEEEvvEEEEvNT_6ParamsE:
[----:B------:R-:W0:Y:S01]  /*0000*/  LDC R1, c[0x0][0x28] ;  /* 0x00000a00ff017b82 */ /* 0x000e220000000800 */
[----:B------:R-:W1:Y:S01]  /*0010*/  S2R R3, SR_TID.X ;  /* 0x0000000000037919 */ /* 0x000e620000002100 */
[----:B------:R-:W-:Y:S01]  /*0020*/  ELECT P0, URZ, PT ;  /* 0x00000000003f782f */ /* 0x000fe20003800000 */
[----:B------:R-:W-:Y:S01]  /*0030*/  BSSY B0, `(.L_x_0) ;  /* 0x0000014000007945 */ /* 0x000fe20003800000 */
[--C-:B-1----:R-:W-:Y:S02]  /*0040*/  SHF.R.U32.HI R0, RZ, 0x5, R3.reuse ;  /* 0x00000005ff007819 */ /* 0x102fe40000011603 */
[----:B------:R-:W-:-:S03]  /*0050*/  SHF.R.U32.HI R5, RZ, 0x7, R3 ;  /* 0x00000007ff057819 */ /* 0x000fc60000011603 */
[----:B------:R-:W1:Y:S02]  /*0060*/  SHFL.IDX PT, R2, R0, RZ, 0x1f ;  /* 0x00001fff00027589 */ /* 0x000e6400000e0000 */
[----:B-1----:R-:W-:Y:S02]  /*0070*/  R2UR UR6, R2 ;  /* 0x00000000020672ca */ /* 0x002fe400000e0000 */
[----:B------:R1:W2:Y:S11]  /*0080*/  SHFL.IDX PT, R2, R5, RZ, 0x1f ;  /* 0x00001fff05027589 */ /* 0x0002b600000e0000 */
[----:B------:R-:W-:-:S02]  /*0090*/  USHF.R.S32.HI UR4, URZ, 0x1f, UR6 ;  /* 0x0000001f3f047899 */ /* 0x000fc40008011406 */
[----:B------:R-:W-:Y:S02]  /*00a0*/  ISETP.NE.OR P0, PT, RZ, UR6, !P0 ;  /* 0x00000006ff007c0c */ /* 0x000fe4000c705670 */
[----:B------:R-:W-:-:S04]  /*00b0*/  ULEA.HI UR4, UR4, UR6, URZ, 0x2 ;  /* 0x0000000604047291 */ /* 0x000fc8000f8f103f */
[----:B------:R-:W-:-:S04]  /*00c0*/  ULOP3.LUT UR4, UR4, 0xfffffffc, URZ, 0xc0, !UPT ;  /* 0xfffffffc04047892 */ /* 0x000fc8000f8ec03f */
[----:B------:R-:W-:-:S03]  /*00d0*/  UIADD3 UR6, UR6, -UR4, URZ ;  /* 0x8000000406067290 */ /* 0x000fc6000fffe03f */
[----:B012---:R-:W-:Y:S09]  /*00e0*/  @P0 BRA `(.L_x_1) ;  /* 0x0000000000200947 */ /* 0x007ff20003800000 */
[----:B------:R-:W-:Y:S02]  /*00f0*/  ULDC.64 UR4, c[0x0][0x198] ;  /* 0x0000660000047ab9 */ /* 0x000fe40000000a00 */
[----:B------:R-:W-:Y:S02]  /*0100*/  UIADD3 UR8, UP0, UR4, 0xf0, URZ ;  /* 0x000000f004087890 */ /* 0x000fe4000ff1e03f */
[----:B------:R-:W-:Y:S02]  /*0110*/  UIADD3 UR4, UP1, UR4, 0x1f0, URZ ;  /* 0x000001f004047890 */ /* 0x000fe4000ff3e03f */
[----:B------:R-:W-:Y:S02]  /*0120*/  UIADD3.X UR9, URZ, UR5, URZ, UP0, !UPT ;  /* 0x000000053f097290 */ /* 0x000fe400087fe43f */
[----:B------:R-:W-:-:S07]  /*0130*/  UIADD3.X UR5, URZ, UR5, URZ, UP1, !UPT ;  /* 0x000000053f057290 */ /* 0x000fce0008ffe43f */
[----:B------:R0:W-:Y:S02]  /*0140*/  UTMACCTL.PF [UR8] ;  /* 0x00000000080079b9 */ /* 0x0001e40008040000 */
[----:B------:R0:W-:Y:S02]  /*0150*/  UTMACCTL.PF [UR4] ;  /* 0x00000000040079b9 */ /* 0x0001e40008040000 */
[----:B0-----:R-:W-:Y:S01]  /*0160*/  NOP ;  /* 0x0000000000007918 */ /* 0x001fe20000000000 */
.L_x_1:
[----:B------:R-:W-:Y:S05]  /*0170*/  BSYNC B0 ;  /* 0x0000000000007941 */ /* 0x000fea0003800000 */
.L_x_0:
[----:B------:R-:W0:Y:S01]  /*0180*/  SHFL.IDX PT, R6, R0, RZ, 0x1f ;  /* 0x00001fff00067589 */ /* 0x000e2200000e0000 */
[----:B------:R-:W-:Y:S01]  /*0190*/  R2UR UR19, R2 ;  /* 0x00000000021372ca */ /* 0x000fe200000e0000 */
[----:B------:R-:W-:Y:S01]  /*01a0*/  UISETP.NE.AND UP0, UPT, UR6, 0x3, UPT ;  /* 0x000000030600788c */ /* 0x000fe2000bf05270 */
[----:B------:R-:W-:-:S03]  /*01b0*/  SHF.R.S32.HI R2, RZ, 0x1f, R3 ;  /* 0x0000001fff027819 */ /* 0x000fc60000011403 */
[----:B------:R-:W-:Y:S01]  /*01c0*/  UISETP.EQ.OR UP0, UPT, UR6, URZ, !UP0 ;  /* 0x0000003f0600728c */ /* 0x000fe2000c702670 */
[----:B------:R-:W-:-:S07]  /*01d0*/  LEA.HI R2, R2, R3, RZ, 0x7 ;  /* 0x0000000302027211 */ /* 0x000fce00078f38ff */
[----:B------:R-:W-:Y:S02]  /*01e0*/  UIADD3 UR14, UR19, -0x1, URZ ;  /* 0xffffffff130e7890 */ /* 0x000fe4000fffe03f */
[----:B------:R-:W-:Y:S02]  /*01f0*/  UISETP.EQ.AND UP0, UPT, UR19, URZ, UP0 ;  /* 0x0000003f1300728c */ /* 0x000fe40008702270 */
[----:B------:R-:W-:Y:S02]  /*0200*/  UISETP.GE.U32.AND UP1, UPT, UR14, 0x2, UPT ;  /* 0x000000020e00788c */ /* 0x000fe4000bf26070 */
[----:B------:R-:W-:Y:S01]  /*0210*/  USEL UR40, URZ, 0x1, !UP0 ;  /* 0x000000013f287887 */ /* 0x000fe2000c000000 */
[----:B0-----:R-:W-:-:S03]  /*0220*/  ISETP.NE.AND P0, PT, R6, RZ, PT ;  /* 0x000000ff0600720c */ /* 0x001fc60003f05270 */
[----:B------:R-:W-:-:S10]  /*0230*/  USEL UR40, UR40, 0x2, UP1 ;  /* 0x0000000228287887 */ /* 0x000fd40008800000 */
[----:B------:R-:W-:Y:S05]  /*0240*/  @P0 BRA `(.L_x_2) ;  /* 0x0000000000580947 */ /* 0x000fea0003800000 */
[----:B------:R-:W0:Y:S01]  /*0250*/  S2UR UR7, SR_CgaCtaId ;  /* 0x00000000000779c3 */ /* 0x000e220000008800 */
[----:B------:R-:W-:Y:S01]  /*0260*/  UMOV UR4, 0x400 ;  /* 0x0000040000047882 */ /* 0x000fe20000000000 */
[----:B------:R-:W-:Y:S01]  /*0270*/  UMOV UR5, 0x1 ;  /* 0x0000000100057882 */ /* 0x000fe20000000000 */
[----:B------:R-:W-:Y:S01]  /*0280*/  UMOV UR8, 0x2 ;  /* 0x0000000200087882 */ /* 0x000fe20000000000 */
[----:B------:R-:W-:Y:S01]  /*0290*/  ELECT P0, URZ, PT ;  /* 0x00000000003f782f */ /* 0x000fe20003800000 */
[----:B------:R-:W-:-:S04]  /*02a0*/  UIADD3 UR8, -UR8, 0x100000, URZ ;  /* 0x0010000008087890 */ /* 0x000fc8000fffe13f */
[----:B------:R-:W-:Y:S02]  /*02b0*/  USHF.L.U32 UR9, UR8, 0xb, URZ ;  /* 0x0000000b08097899 */ /* 0x000fe4000800063f */
[----:B------:R-:W-:Y:S02]  /*02c0*/  USHF.L.U32 UR8, UR8, 0x1, URZ ;  /* 0x0000000108087899 */ /* 0x000fe4000800063f */
[----:B0-----:R-:W-:Y:S02]  /*02d0*/  ULEA UR7, UR7, UR4, 0x18 ;  /* 0x0000000407077291 */ /* 0x001fe4000f8ec03f */
[----:B------:R-:W-:-:S04]  /*02e0*/  UIADD3 UR4, -UR5, 0x100000, URZ ;  /* 0x0010000005047890 */ /* 0x000fc8000fffe13f */
[----:B------:R-:W-:Y:S02]  /*02f0*/  USHF.L.U32 UR5, UR4, 0xb, URZ ;  /* 0x0000000b04057899 */ /* 0x000fe4000800063f */
[----:B------:R-:W-:Y:S01]  /*0300*/  USHF.L.U32 UR4, UR4, 0x1, URZ ;  /* 0x0000000104047899 */ /* 0x000fe2000800063f */
[----:B------:R-:W0:Y:S11]  /*0310*/  FENCE.VIEW.ASYNC.S ;  /* 0x00000000000073c6 */ /* 0x000e360000000000 */
[----:B0-----:R0:W1:Y:S01]  /*0320*/  SYNCS.EXCH.64 URZ, [UR7], UR4 ;  /* 0x00000004073f75b2 */ /* 0x0010620008000100 */
[----:B------:R0:W2:Y:S01]  /*0330*/  SYNCS.EXCH.64 URZ, [UR7+0x20], UR8 ;  /* 0x00002008073f75b2 */ /* 0x0000a20008000100 */
[----:B------:R0:W3:Y:S01]  /*0340*/  SYNCS.EXCH.64 URZ, [UR7+0x8], UR4 ;  /* 0x00000804073f75b2 */ /* 0x0000e20008000100 */
[----:B------:R0:W4:Y:S01]  /*0350*/  SYNCS.EXCH.64 URZ, [UR7+0x28], UR8 ;  /* 0x00002808073f75b2 */ /* 0x0001220008000100 */
[----:B------:R0:W0:Y:S01]  /*0360*/  SYNCS.EXCH.64 URZ, [UR7+0x10], UR4 ;  /* 0x00001004073f75b2 */ /* 0x0000220008000100 */
[----:B------:R0:W0:Y:S01]  /*0370*/  SYNCS.EXCH.64 URZ, [UR7+0x30], UR8 ;  /* 0x00003008073f75b2 */ /* 0x0000220008000100 */
[----:B------:R0:W0:Y:S01]  /*0380*/  SYNCS.EXCH.64 URZ, [UR7+0x18], UR4 ;  /* 0x00001804073f75b2 */ /* 0x0000220008000100 */
[----:B------:R0:W0:Y:S01]  /*0390*/  SYNCS.EXCH.64 URZ, [UR7+0x38], UR8 ;  /* 0x00003808073f75b2 */ /* 0x0000220008000100 */
[----:B------:R-:W-:Y:S01]  /*03a0*/  NOP ;  /* 0x0000000000007918 */ /* 0x000fe20000000000 */
.L_x_2:
[----:B------:R-:W5:Y:S01]  /*03b0*/  SHFL.IDX PT, R10, R0, RZ, 0x1f ;  /* 0x00001fff000a7589 */ /* 0x000f6200000e0000 */
[----:B------:R-:W1:Y:S01]  /*03c0*/  S2UR UR15, SR_CTAID.X ;  /* 0x00000000000f79c3 */ /* 0x000e620000002500 */
[----:B------:R-:W-:Y:S02]  /*03d0*/  ELECT P0, URZ, PT ;  /* 0x00000000003f782f */ /* 0x000fe40003800000 */
[----:B------:R-:W-:Y:S01]  /*03e0*/  SHF.R.S32.HI R11, RZ, 0x1f, R6 ;  /* 0x0000001fff0b7819 */ /* 0x000fe20000011406 */
[----:B------:R1:W2:Y:S01]  /*03f0*/  SHFL.IDX PT, R8, R0, RZ, 0x1f ;  /* 0x00001fff00087589 */ /* 0x0002a200000e0000 */
[----:B------:R-:W-:Y:S02]  /*0400*/  ELECT P1, URZ, PT ;  /* 0x00000000003f782f */ /* 0x000fe40003820000 */
[----:B------:R-:W-:Y:S01]  /*0410*/  LOP3.LUT R2, R2, 0xffffff80, RZ, 0xc0, !PT ;  /* 0xffffff8002027812 */ /* 0x000fe200078ec0ff */
[----:B0-----:R-:W-:Y:S01]  /*0420*/  ULDC UR4, c[0x0][0x150] ;  /* 0x0000540000047ab9 */ /* 0x001fe20000000800 */
[----:B------:R-:W-:Y:S01]  /*0430*/  LEA.HI R11, R11, R6, RZ, 0x2 ;  /* 0x000000060b0b7211 */ /* 0x000fe200078f10ff */
[----:B------:R-:W0:Y:S01]  /*0440*/  S2UR UR8, SR_CTAID.Y ;  /* 0x00000000000879c3 */ /* 0x000e220000002600 */
[----:B------:R-:W-:Y:S01]  /*0450*/  NOP ;  /* 0x0000000000007918 */ /* 0x000fe20000000000 */
[----:B------:R-:W-:Y:S01]  /*0460*/  IMAD.IADD R4, R3, 0x1, -R2 ;  /* 0x0000000103047824 */ /* 0x000fe200078e0a02 */
[----:B------:R-:W-:Y:S01]  /*0470*/  LOP3.LUT R11, R11, 0x3ffffffc, RZ, 0xc0, !PT ;  /* 0x3ffffffc0b0b7812 */ /* 0x000fe200078ec0ff */
[----:B------:R-:W-:Y:S01]  /*0480*/  NOP ;  /* 0x0000000000007918 */ /* 0x000fe20000000000 */
[----:B------:R-:W-:Y:S01]  /*0490*/  ULDC UR17, c[0x0][0x148] ;  /* 0x0000520000117ab9 */ /* 0x000fe20000000800 */
[----:B------:R-:W-:Y:S01]  /*04a0*/  UMOV UR20, 0x80 ;  /* 0x0000008000147882 */ /* 0x000fe20000000000 */
[----:B------:R-:W-:Y:S01]  /*04b0*/  SHF.R.S32.HI R9, RZ, 0x1f, R4 ;  /* 0x0000001fff097819 */ /* 0x000fe20000011404 */
[----:B------:R-:W-:Y:S01]  /*04c0*/  IMAD.IADD R11, R6, 0x1, -R11 ;  /* 0x00000001060b7824 */ /* 0x000fe200078e0a0b */
[----:B------:R-:W-:Y:S01]  /*04d0*/  ULDC UR12, c[0x0][0x144] ;  /* 0x00005100000c7ab9 */ /* 0x000fe20000000800 */
[----:B------:R-:W3:Y:S01]  /*04e0*/  SHFL.IDX PT, R5, R5, RZ, 0x1f ;  /* 0x00001fff05057589 */ /* 0x000ee200000e0000 */
[----:B------:R-:W-:-:S02]  /*04f0*/  LEA.HI R2, R9, R4, RZ, 0x3 ;  /* 0x0000000409027211 */ /* 0x000fc400078f18ff */
[----:B------:R-:W-:Y:S02]  /*0500*/  ISETP.NE.AND P3, PT, RZ, UR19, PT ;  /* 0x00000013ff007c0c */ /* 0x000fe4000bf65270 */
[----:B-----5:R-:W-:Y:S02]  /*0510*/  ISETP.NE.OR P0, PT, R10, RZ, !P0 ;  /* 0x000000ff0a00720c */ /* 0x020fe40004705670 */
[----:B-1----:R-:W-:Y:S02]  /*0520*/  I2FP.F32.U32 R0, UR15 ;  /* 0x0000000f00007c45 */ /* 0x002fe40008201000 */
[----:B--2---:R-:W-:Y:S02]  /*0530*/  ISETP.NE.OR P1, PT, R8, RZ, !P1 ;  /* 0x000000ff0800720c */ /* 0x004fe40004f25670 */
[----:B------:R-:W-:Y:S01]  /*0540*/  SHF.R.S32.HI R7, RZ, 0x3, R2 ;  /* 0x00000003ff077819 */ /* 0x000fe20000011402 */
[----:B------:R-:W-:Y:S01]  /*0550*/  FMUL R0, R0, UR4 ;  /* 0x0000000400007c20 */ /* 0x000fe20008400000 */
[----:B------:R-:W-:Y:S01]  /*0560*/  ULDC UR4, c[0x0][0x154] ;  /* 0x0000550000047ab9 */ /* 0x000fe20000000800 */
[----:B0-----:R-:W-:-:S02]  /*0570*/  I2FP.F32.U32 R6, UR8 ;  /* 0x0000000800067c45 */ /* 0x001fc40008201000 */
[----:B------:R-:W-:Y:S02]  /*0580*/  SHF.R.S32.HI R2, RZ, 0x1f, R2 ;  /* 0x0000001fff027819 */ /* 0x000fe40000011402 */
[----:B------:R-:W-:Y:S01]  /*0590*/  VOTEU.ALL UP2, P0 ;  /* 0x00000000003f7886 */ /* 0x000fe20000040000 */
[----:B------:R-:W-:Y:S01]  /*05a0*/  FMUL R6, R6, UR4 ;  /* 0x0000000406067c20 */ /* 0x000fe20008400000 */
[----:B------:R-:W0:Y:S01]  /*05b0*/  F2I.U32.TRUNC.NTZ R0, R0 ;  /* 0x0000000000007305 */ /* 0x000e22000020f000 */
[----:B------:R-:W-:Y:S01]  /*05c0*/  LEA.HI R2, R2, R7, RZ, 0x2 ;  /* 0x0000000702027211 */ /* 0x000fe200078f10ff */
[----:B------:R-:W-:Y:S01]  /*05d0*/  VOTEU.ALL UP3, P1 ;  /* 0x00000000003f7886 */ /* 0x000fe20000860000 */
[----:B------:R-:W1:Y:S01]  /*05e0*/  @!UP2 S2UR UR11, SR_CgaCtaId ;  /* 0x00000000000ba9c3 */ /* 0x000e620000008800 */
[----:B------:R-:W-:Y:S01]  /*05f0*/  UMOV UR4, 0x20 ;  /* 0x0000002000047882 */ /* 0x000fe20000000000 */
[----:B------:R-:W-:Y:S01]  /*0600*/  LOP3.LUT R2, R2, 0xfffffffc, RZ, 0xc0, !PT ;  /* 0xfffffffc02027812 */ /* 0x000fe200078ec0ff */
[----:B------:R-:W-:Y:S01]  /*0610*/  @!UP2 UMOV UR10, 0x400 ;  /* 0x00000400000aa882 */ /* 0x000fe20000000000 */
[----:B------:R-:W-:-:S04]  /*0620*/  @!UP2 UIADD3 UR4, -UR4, 0x100000, URZ ;  /* 0x001000000404a890 */ /* 0x000fc8000fffe13f */
[----:B------:R-:W-:Y:S02]  /*0630*/  @!UP2 USHF.L.U32 UR5, UR4, 0xb, URZ ;  /* 0x0000000b0405a899 */ /* 0x000fe4000800063f */
[----:B------:R-:W-:Y:S01]  /*0640*/  @!UP2 USHF.L.U32 UR4, UR4, 0x1, URZ ;  /* 0x000000010404a899 */ /* 0x000fe2000800063f */
[----:B------:R-:W2:Y:S01]  /*0650*/  F2I.U32.TRUNC.NTZ R6, R6 ;  /* 0x0000000600067305 */ /* 0x000ea2000020f000 */
[----:B------:R-:W-:Y:S01]  /*0660*/  VOTEU.ALL UP0, P0 ;  /* 0x00000000003f7886 */ /* 0x000fe20000000000 */
[----:B------:R-:W-:Y:S01]  /*0670*/  IMAD.IADD R2, R7, 0x1, -R2 ;  /* 0x0000000107027824 */ /* 0x000fe200078e0a02 */
[----:B------:R-:W5:Y:S01]  /*0680*/  @!UP3 S2UR UR18, SR_CgaCtaId ;  /* 0x000000000012b9c3 */ /* 0x000f620000008800 */
[----:B------:R-:W-:Y:S01]  /*0690*/  VOTEU.ALL UP1, P0 ;  /* 0x00000000003f7886 */ /* 0x000fe20000020000 */
[----:B------:R-:W-:Y:S01]  /*06a0*/  @!UP3 UMOV UR16, 0x400 ;  /* 0x000004000010b882 */ /* 0x000fe20000000000 */
[----:B------:R-:W-:Y:S01]  /*06b0*/  IMAD R2, R11, 0x4, R2 ;  /* 0x000000040b027824 */ /* 0x000fe200078e0202 */
[----:B0-----:R-:W-:Y:S01]  /*06c0*/  R2UR UR7, R0 ;  /* 0x00000000000772ca */ /* 0x001fe200000e0000 */
[----:B------:R-:W-:Y:S01]  /*06d0*/  VOTEU.ALL UP4, P1 ;  /* 0x00000000003f7886 */ /* 0x000fe20000880000 */
[----:B------:R-:W-:Y:S01]  /*06e0*/  VOTEU.ALL UP5, P1 ;  /* 0x00000000003f7886 */ /* 0x000fe200008a0000 */
[----:B------:R-:W-:Y:S01]  /*06f0*/  IMAD.SHL.U32 R7, R2, 0x4, RZ ;  /* 0x0000000402077824 */ /* 0x000fe200078e00ff */
[----:B------:R-:W0:Y:S01]  /*0700*/  LDC R0, c[0x0][0x140] ;  /* 0x00005000ff007b82 */ /* 0x000e220000000800 */
[----:B------:R-:W-:-:S02]  /*0710*/  LOP3.LUT P0, RZ, R4, 0x7, RZ, 0xc0, !PT ;  /* 0x0000000704ff7812 */ /* 0x000fc4000780c0ff */
[----:B--2---:R-:W-:Y:S02]  /*0720*/  R2UR UR9, R6 ;  /* 0x00000000060972ca */ /* 0x004fe400000e0000 */
[----:B------:R-:W-:Y:S01]  /*0730*/  LOP3.LUT R22, R2, 0xc, R7, 0x78, !PT ;  /* 0x0000000c02167812 */ /* 0x000fe200078e7807 */
[----:B-1----:R-:W-:Y:S02]  /*0740*/  @!UP2 ULEA UR13, UR11, UR10, 0x18 ;  /* 0x0000000a0b0da291 */ /* 0x002fe4000f8ec03f */
[----:B------:R-:W-:-:S04]  /*0750*/  @!UP3 UIADD3 UR10, -UR20, 0x100000, URZ ;  /* 0x00100000140ab890 */ /* 0x000fc8000fffe13f */
[----:B------:R-:W-:Y:S02]  /*0760*/  @!UP3 USHF.L.U32 UR11, UR10, 0xb, URZ ;  /* 0x0000000b0a0bb899 */ /* 0x000fe4000800063f */
[----:B------:R-:W-:Y:S01]  /*0770*/  @!UP3 USHF.L.U32 UR10, UR10, 0x1, URZ ;  /* 0x000000010a0ab899 */ /* 0x000fe2000800063f */
[----:B------:R-:W-:Y:S01]  /*0780*/  ISETP.LT.U32.AND P0, PT, R22, 0x2, !P0 ;  /* 0x000000021600780c */ /* 0x000fe20004701070 */
[----:B------:R-:W-:Y:S01]  /*0790*/  UIADD3 UR7, -UR7, URZ, URZ ;  /* 0x0000003f07077290 */ /* 0x000fe2000fffe13f */
[----:B------:R-:W-:Y:S01]  /*07a0*/  VOTEU.ALL UP2, P1 ;  /* 0x00000000003f7886 */ /* 0x000fe20000840000 */
[----:B-----5:R-:W-:Y:S02]  /*07b0*/  @!UP3 ULEA UR16, UR18, UR16, 0x18 ;  /* 0x000000101210b291 */ /* 0x020fe4000f8ec03f */
[----:B------:R-:W-:Y:S01]  /*07c0*/  UIADD3 UR9, -UR9, URZ, URZ ;  /* 0x0000003f09097290 */ /* 0x000fe2000fffe13f */
[----:B------:R-:W1:Y:S02]  /*07d0*/  FENCE.VIEW.ASYNC.S ;  /* 0x00000000000073c6 */ /* 0x000e640000000000 */
[----:B-1----:R-:W1:Y:S01]  /*07e0*/  @!UP0 SYNCS.EXCH.64 URZ, [UR13+0x70], UR4 ;  /* 0x000070040d3f85b2 */ /* 0x002e620008000100 */
[----:B------:R-:W-:Y:S01]  /*07f0*/  UIMAD UR7, UR12, UR7, UR15 ;  /* 0x000000070c0772a4 */ /* 0x000fe2000f8e020f */
[----:B------:R-:W-:Y:S01]  /*0800*/  VOTEU.ALL UP3, P1 ;  /* 0x00000000003f7886 */ /* 0x000fe20000860000 */
[----:B0-----:R-:W-:Y:S01]  /*0810*/  ISETP.EQ.U32.AND P2, PT, R0, 0x1, PT ;  /* 0x000000010000780c */ /* 0x001fe20003f42070 */
[----:B------:R0:W2:Y:S01]  /*0820*/  @!UP1 SYNCS.EXCH.64 URZ, [UR13+0x78], UR4 ;  /* 0x000078040d3f95b2 */ /* 0x0000a20008000100 */
[----:B------:R-:W-:Y:S01]  /*0830*/  NOP ;  /* 0x0000000000007918 */ /* 0x000fe20000000000 */
[----:B0-----:R-:W-:Y:S01]  /*0840*/  UIMAD UR4, UR17, UR9, UR8 ;  /* 0x00000009110472a4 */ /* 0x001fe2000f8e0208 */
[----:B------:R0:W0:Y:S05]  /*0850*/  @!UP2 SYNCS.EXCH.64 URZ, [UR16+0x50], UR10 ;  /* 0x0000500a103fa5b2 */ /* 0x00002a0008000100 */
[----:B------:R-:W-:-:S04]  /*0860*/  ISETP.NE.AND P1, PT, R22, UR4, PT ;  /* 0x0000000416007c0c */ /* 0x000fc8000bf25270 */
[----:B------:R-:W-:-:S04]  /*0870*/  ISETP.EQ.OR P1, PT, RZ, UR7, !P1 ;  /* 0x00000007ff007c0c */ /* 0x000fc8000cf22670 */
[----:B------:R-:W-:-:S04]  /*0880*/  PLOP3.LUT P0, PT, P0, P1, PT, 0x80, 0x0 ;  /* 0x000000000000781c */ /* 0x000fc80000703070 */
[----:B------:R-:W-:Y:S01]  /*0890*/  P2R R99, PR, RZ, 0x1 ;  /* 0x00000001ff637803 */ /* 0x000fe20000000000 */
[----:B------:R0:W0:Y:S01]  /*08a0*/  @!UP3 SYNCS.EXCH.64 URZ, [UR16+0x58], UR10 ;  /* 0x0000580a103fb5b2 */ /* 0x0000220008000100 */
[----:B------:R0:W0:Y:S01]  /*08b0*/  @!UP4 SYNCS.EXCH.64 URZ, [UR16+0x60], UR10 ;  /* 0x0000600a103fc5b2 */ /* 0x0000220008000100 */
[----:B------:R0:W0:Y:S01]  /*08c0*/  @!UP5 SYNCS.EXCH.64 URZ, [UR16+0x68], UR10 ;  /* 0x0000680a103fd5b2 */ /* 0x0000220008000100 */
[----:B------:R-:W-:Y:S01]  /*08d0*/  NOP ;  /* 0x0000000000007918 */ /* 0x000fe20000000000 */
[----:B-123--:R-:W-:Y:S05]  /*08e0*/  @!P2 BRA `(.L_x_3) ;  /* 0x000000000008a947 */ /* 0x00efea0003800000 */
[----:B0---4-:R-:W-:Y:S01]  /*08f0*/  UCGABAR_ARV ;  /* 0x00000000000079c7 */ /* 0x011fe20008000000 */
[----:B------:R-:W-:Y:S05]  /*0900*/  BRA `(.L_x_4) ;  /* 0x0000000000047947 */ /* 0x000fea0003800000 */
.L_x_3:
[----:B0---4-:R-:W-:Y:S01]  /*0910*/  NOP ;  /* 0x0000000000007918 */ /* 0x011fe20000000000 */
.L_x_4:
[----:B------:R-:W-:Y:S01]  /*0920*/  ULDC.64 UR4, c[0x0][0x598] ;  /* 0x0001660000047ab9 */ /* 0x000fe20000000a00 */
[----:B------:R-:W-:Y:S01]  /*0930*/  ULDC.64 UR54, c[0x0][0x208] ;  /* 0x0000820000367ab9 */ /* 0x000fe20000000a00 */
[----:B------:R-:W-:-:S04]  /*0940*/  ISETP.NE.U32.AND P0, PT, RZ, UR4, PT ;  /* 0x00000004ff007c0c */ /* 0x000fc8000bf05070 */
[----:B------:R-:W-:-:S13]  /*0950*/  ISETP.NE.AND.EX P0, PT, RZ, UR5, PT, P0 ;  /* 0x00000005ff007c0c */ /* 0x000fda000bf05300 */
[----:B------:R-:W-:Y:S05]  /*0960*/  @!P0 BRA `(.L_x_5) ;  /* 0x00000000001c8947 */ /* 0x000fea0003800000 */
[----:B------:R-:W0:Y:S02]  /*0970*/  LDC.64 R6, c[0x0][0x598] ;  /* 0x00016600ff067b82 */ /* 0x000e240000000a00 */
[----:B0-----:R-:W2:Y:S02]  /*0980*/  LDG.E.64 R6, desc[UR54][R6.64] ;  /* 0x0000003606067981 */ /* 0x001ea4000c1e1b00 */
[----:B--2---:R-:W-:-:S04]  /*0990*/  ISETP.NE.U32.AND P0, PT, R6, RZ, PT ;  /* 0x000000ff0600720c */ /* 0x004fc80003f05070 */
[----:B------:R-:W-:-:S13]  /*09a0*/  ISETP.NE.AND.EX P0, PT, R7, RZ, PT, P0 ;  /* 0x000000ff0700720c */ /* 0x000fda0003f05300 */
[----:B------:R-:W-:Y:S05]  /*09b0*/  @!P0 BRA `(.L_x_5) ;  /* 0x0000000000088947 */ /* 0x000fea0003800000 */
[----:B------:R0:W5:Y:S01]  /*09c0*/  LD.E R23, desc[UR54][R6.64] ;  /* 0x0000003606177980 */ /* 0x000162000c101900 */
[----:B------:R-:W-:Y:S05]  /*09d0*/  BRA `(.L_x_6) ;  /* 0x0000000000247947 */ /* 0x000fea0003800000 */
.L_x_5:
[----:B------:R-:W-:Y:S02]  /*09e0*/  ULDC.64 UR4, c[0x0][0x588] ;  /* 0x0001620000047ab9 */ /* 0x000fe40000000a00 */
[----:B------:R-:W-:-:S04]  /*09f0*/  ISETP.NE.U32.AND P0, PT, RZ, UR4, PT ;  /* 0x00000004ff007c0c */ /* 0x000fc8000bf05070 */
[----:B------:R-:W-:-:S13]  /*0a00*/  ISETP.NE.AND.EX P0, PT, RZ, UR5, PT, P0 ;  /* 0x00000005ff007c0c */ /* 0x000fda000bf05300 */
[----:B------:R-:W-:Y:S05]  /*0a10*/  @!P0 BRA `(.L_x_7) ;  /* 0x00000000000c8947 */ /* 0x000fea0003800000 */
[----:B------:R-:W0:Y:S02]  /*0a20*/  LDC.64 R6, c[0x0][0x588] ;  /* 0x00016200ff067b82 */ /* 0x000e240000000a00 */
[----:B0-----:R1:W5:Y:S01]  /*0a30*/  LDG.E R23, desc[UR54][R6.64] ;  /* 0x0000003606177981 */ /* 0x001362000c1e1900 */
[----:B------:R-:W-:Y:S05]  /*0a40*/  BRA `(.L_x_6) ;  /* 0x0000000000087947 */ /* 0x000fea0003800000 */
.L_x_7:
[----:B------:R-:W-:Y:S02]  /*0a50*/  ULDC UR4, c[0x0][0x580] ;  /* 0x0001600000047ab9 */ /* 0x000fe40000000800 */
[----:B------:R-:W-:-:S07]  /*0a60*/  IMAD.U32 R23, RZ, RZ, UR4 ;  /* 0x00000004ff177e24 */ /* 0x000fce000f8e00ff */
.L_x_6:
[----:B------:R-:W-:Y:S02]  /*0a70*/  ULDC.64 UR4, c[0x0][0x5a0] ;  /* 0x0001680000047ab9 */ /* 0x000fe40000000a00 */
[----:B------:R-:W-:-:S04]  /*0a80*/  ISETP.NE.U32.AND P0, PT, RZ, UR4, PT ;  /* 0x00000004ff007c0c */ /* 0x000fc8000bf05070 */
[----:B------:R-:W-:-:S13]  /*0a90*/  ISETP.NE.AND.EX P0, PT, RZ, UR5, PT, P0 ;  /* 0x00000005ff007c0c */ /* 0x000fda000bf05300 */
[----:B------:R-:W-:Y:S05]  /*0aa0*/  @!P0 BRA `(.L_x_8) ;  /* 0x00000000001c8947 */ /* 0x000fea0003800000 */
[----:B01----:R-:W0:Y:S02]  /*0ab0*/  LDC.64 R6, c[0x0][0x5a0] ;  /* 0x00016800ff067b82 */ /* 0x003e240000000a00 */
[----:B0-----:R-:W2:Y:S02]  /*0ac0*/  LDG.E.64 R6, desc[UR54][R6.64] ;  /* 0x0000003606067981 */ /* 0x001ea4000c1e1b00 */
[----:B--2---:R-:W-:-:S04]  /*0ad0*/  ISETP.NE.U32.AND P0, PT, R6, RZ, PT ;  /* 0x000000ff0600720c */ /* 0x004fc80003f05070 */
[----:B------:R-:W-:-:S13]  /*0ae0*/  ISETP.NE.AND.EX P0, PT, R7, RZ, PT, P0 ;  /* 0x000000ff0700720c */ /* 0x000fda0003f05300 */
[----:B------:R-:W-:Y:S05]  /*0af0*/  @!P0 BRA `(.L_x_8) ;  /* 0x0000000000088947 */ /* 0x000fea0003800000 */
[----:B------:R0:W5:Y:S01]  /*0b00*/  LD.E R88, desc[UR54][R6.64] ;  /* 0x0000003606587980 */ /* 0x000162000c101900 */
[----:B------:R-:W-:Y:S05]  /*0b10*/  BRA `(.L_x_9) ;  /* 0x0000000000247947 */ /* 0x000fea0003800000 */
.L_x_8:
[----:B------:R-:W-:Y:S02]  /*0b20*/  ULDC.64 UR4, c[0x0][0x590] ;  /* 0x0001640000047ab9 */ /* 0x000fe40000000a00 */
[----:B------:R-:W-:-:S04]  /*0b30*/  ISETP.NE.U32.AND P0, PT, RZ, UR4, PT ;  /* 0x00000004ff007c0c */ /* 0x000fc8000bf05070 */
[----:B------:R-:W-:-:S13]  /*0b40*/  ISETP.NE.AND.EX P0, PT, RZ, UR5, PT, P0 ;  /* 0x00000005ff007c0c */ /* 0x000fda000bf05300 */
[----:B------:R-:W-:Y:S05]  /*0b50*/  @!P0 BRA `(.L_x_10) ;  /* 0x00000000000c8947 */ /* 0x000fea0003800000 */
[----:B------:R-:W2:Y:S02]  /*0b60*/  LDC.64 R88, c[0x0][0x590] ;  /* 0x00016400ff587b82 */ /* 0x000ea40000000a00 */
[----:B--2---:R2:W5:Y:S01]  /*0b70*/  LDG.E R88, desc[UR54][R88.64] ;  /* 0x0000003658587981 */ /* 0x004562000c1e1900 */
[----:B------:R-:W-:Y:S05]  /*0b80*/  BRA `(.L_x_9) ;  /* 0x0000000000087947 */ /* 0x000fea0003800000 */
.L_x_10:
[----:B------:R-:W-:Y:S02]  /*0b90*/  ULDC UR4, c[0x0][0x584] ;  /* 0x0001610000047ab9 */ /* 0x000fe40000000800 */
[----:B------:R-:W-:-:S07]  /*0ba0*/  IMAD.U32 R88, RZ, RZ, UR4 ;  /* 0x00000004ff587e24 */ /* 0x000fce000f8e00ff */
.L_x_9:
[----:B------:R-:W-:Y:S01]  /*0bb0*/  ULDC UR4, c[0x0][0x65c] ;  /* 0x0001970000047ab9 */ /* 0x000fe20000000800 */
[----:B01----:R-:W0:Y:S01]  /*0bc0*/  LDC.64 R6, c[0x0][0x650] ;  /* 0x00019400ff067b82 */ /* 0x003e220000000a00 */
[----:B------:R-:W-:Y:S01]  /*0bd0*/  UISETP.NE.AND UP2, UPT, UR4, 0x1, UPT ;  /* 0x000000010400788c */ /* 0x000fe2000bf45270 */
[----:B------:R-:W-:Y:S01]  /*0be0*/  IMAD.MOV.U32 R18, RZ, RZ, -0x1 ;  /* 0xffffffffff127424 */ /* 0x000fe200078e00ff */
[----:B------:R-:W-:Y:S01]  /*0bf0*/  UISETP.NE.AND UP0, UPT, UR19, 0x2, UPT ;  /* 0x000000021300788c */ /* 0x000fe2000bf05270 */
[----:B------:R-:W-:Y:S01]  /*0c00*/  IMAD.MOV.U32 R2, RZ, RZ, -0x1 ;  /* 0xffffffffff027424 */ /* 0x000fe200078e00ff */
[----:B------:R-:W-:Y:S01]  /*0c10*/  UP2UR UR38, UPR, URZ, 0x4 ;  /* 0x000000043f267883 */ /* 0x000fe20008000000 */
[----:B------:R-:W-:-:S06]  /*0c20*/  IMAD.MOV.U32 R19, RZ, RZ, -0x1 ;  /* 0xffffffffff137424 */ /* 0x000fcc00078e00ff */
[----:B------:R-:W-:Y:S01]  /*0c30*/  @UP2 ULDC UR12, c[0x0][0x10] ;  /* 0x00000400000c2ab9 */ /* 0x000fe20000000800 */
[----:B------:R-:W-:Y:S01]  /*0c40*/  @UP2 UMOV UR4, UR8 ;  /* 0x0000000800042c82 */ /* 0x000fe20008000000 */
[----:B------:R-:W-:Y:S01]  /*0c50*/  @UP2 UMOV UR5, URZ ;  /* 0x0000003f00052c82 */ /* 0x000fe20008000000 */
[----:B------:R-:W-:Y:S01]  /*0c60*/  @!UP2 ULDC UR16, c[0x0][0xc] ;  /* 0x000003000010aab9 */ /* 0x000fe20000000800 */
[----:B------:R-:W-:Y:S01]  /*0c70*/  @UP2 UIMAD.WIDE.U32 UR12, UR15, UR12, UR4 ;  /* 0x0000000c0f0c22a5 */ /* 0x000fe2000f8e0004 */
[----:B------:R-:W-:Y:S02]  /*0c80*/  ULDC UR10, c[0x0][0xc] ;  /* 0x00000300000a7ab9 */ /* 0x000fe40000000800 */
[----:B------:R-:W-:Y:S01]  /*0c90*/  @UP2 UMOV UR4, URZ ;  /* 0x0000003f00042c82 */ /* 0x000fe20008000000 */
[----:B------:R-:W-:Y:S01]  /*0ca0*/  UMOV UR5, URZ ;  /* 0x0000003f00057c82 */ /* 0x000fe20008000000 */
[----:B------:R-:W-:Y:S01]  /*0cb0*/  @UP2 UIADD3 UR18, UR13, UR4, URZ ;  /* 0x000000040d122290 */ /* 0x000fe2000fffe03f */
[----:B------:R-:W-:-:S02]  /*0cc0*/  ULDC UR11, c[0x0][0x10] ;  /* 0x00000400000b7ab9 */ /* 0x000fc40000000800 */
[----:B------:R-:W-:Y:S01]  /*0cd0*/  UMOV UR4, UR15 ;  /* 0x0000000f00047c82 */ /* 0x000fe20008000000 */
[----:B------:R-:W-:Y:S02]  /*0ce0*/  UIMAD.WIDE.U32 UR10, UR10, UR11, URZ ;  /* 0x0000000b0a0a72a5 */ /* 0x000fe4000f8e003f */
[----:B------:R-:W-:Y:S01]  /*0cf0*/  @!UP2 UIMAD.WIDE.U32 UR4, UR8, UR16, UR4 ;  /* 0x000000100804a2a5 */ /* 0x000fe2000f8e0004 */
[----:B------:R-:W-:Y:S02]  /*0d00*/  ULDC UR13, c[0x0][0x14] ;  /* 0x00000500000d7ab9 */ /* 0x000fe40000000800 */
[----:B------:R-:W-:Y:S02]  /*0d10*/  UIMAD.WIDE.U32 UR52, UR10, UR13, URZ ;  /* 0x0000000d0a3472a5 */ /* 0x000fe4000f8e003f */
[----:B------:R-:W-:Y:S02]  /*0d20*/  UIMAD UR39, UR11, UR13, URZ ;  /* 0x0000000d0b2772a4 */ /* 0x000fe4000f8e023f */
[----:B------:R-:W-:Y:S01]  /*0d30*/  @!UP2 UMOV UR12, UR4 ;  /* 0x00000004000cac82 */ /* 0x000fe20008000000 */
[----:B------:R-:W-:Y:S01]  /*0d40*/  @!UP2 UMOV UR18, UR5 ;  /* 0x000000050012ac82 */ /* 0x000fe20008000000 */
[----:B------:R-:W-:-:S02]  /*0d50*/  UIADD3 UR39, UR53, UR39, URZ ;  /* 0x0000002735277290 */ /* 0x000fc4000fffe03f */
[----:B------:R-:W-:-:S04]  /*0d60*/  UIADD3 UR4, UP1, UR12, UR52, URZ ;  /* 0x000000340c047290 */ /* 0x000fc8000ff3e03f */
[----:B------:R-:W-:Y:S02]  /*0d70*/  UIADD3.X UR5, UR18, UR39, URZ, UP1, !UPT ;  /* 0x0000002712057290 */ /* 0x000fe40008ffe43f */
[----:B------:R-:W-:Y:S02]  /*0d80*/  USEL UR4, UR4, UR12, !UP0 ;  /* 0x0000000c04047287 */ /* 0x000fe4000c000000 */
[----:B------:R-:W-:-:S04]  /*0d90*/  USEL UR5, UR5, UR18, !UP0 ;  /* 0x0000001205057287 */ /* 0x000fc8000c000000 */
[----:B0-----:R-:W-:Y:S01]  /*0da0*/  ISETP.LE.U32.AND P0, PT, R6, UR4, PT ;  /* 0x0000000406007c0c */ /* 0x001fe2000bf03070 */
[----:B------:R-:W-:Y:S02]  /*0db0*/  IMAD.U32 R16, RZ, RZ, UR4 ;  /* 0x00000004ff107e24 */ /* 0x000fe4000f8e00ff */
[----:B------:R-:W-:Y:S02]  /*0dc0*/  IMAD.U32 R0, RZ, RZ, UR5 ;  /* 0x00000005ff007e24 */ /* 0x000fe4000f8e00ff */
[----:B------:R-:W-:-:S03]  /*0dd0*/  IMAD.U32 R17, RZ, RZ, UR5 ;  /* 0x00000005ff117e24 */ /* 0x000fc6000f8e00ff */
[----:B------:R-:W-:Y:S02]  /*0de0*/  ISETP.GE.U32.AND.EX P0, PT, R0, R7, PT, P0 ;  /* 0x000000070000720c */ /* 0x000fe40003f06100 */
[----:B------:R-:W-:-:S11]  /*0df0*/  PRMT R0, RZ, 0x7610, R0 ;  /* 0x00007610ff007816 */ /* 0x000fd60000000000 */
[----:B------:R-:W-:Y:S05]  /*0e00*/  @P0 BRA `(.L_x_11) ;  /* 0x0000000400500947 */ /* 0x000fea0003800000 */
[----:B------:R-:W-:Y:S01]  /*0e10*/  ULDC.64 UR18, c[0x0][0x628] ;  /* 0x00018a0000127ab9 */ /* 0x000fe20000000a00 */
[C---:B------:R-:W-:Y:S01]  /*0e20*/  R2UR UR20, R16.reuse ;  /* 0x00000000101472ca */ /* 0x040fe200000e0000 */
[----:B------:R-:W-:Y:S01]  /*0e30*/  ULDC UR16, c[0x0][0x630] ;  /* 0x00018c0000107ab9 */ /* 0x000fe20000000800 */
[----:B------:R-:W-:Y:S02]  /*0e40*/  ISETP.NE.U32.AND P0, PT, RZ, UR18, PT ;  /* 0x00000012ff007c0c */ /* 0x000fe4000bf05070 */
[----:B------:R-:W-:Y:S02]  /*0e50*/  R2UR UR4, R16 ;  /* 0x00000000100472ca */ /* 0x000fe400000e0000 */
[----:B------:R-:W-:Y:S02]  /*0e60*/  ISETP.NE.AND.EX P0, PT, RZ, UR19, PT, P0 ;  /* 0x00000013ff007c0c */ /* 0x000fe4000bf05300 */
[----:B------:R-:W-:-:S11]  /*0e70*/  R2UR UR5, R17 ;  /* 0x00000000110572ca */ /* 0x000fd600000e0000 */
[----:B------:R-:W-:Y:S05]  /*0e80*/  @!P0 BRA `(.L_x_12) ;  /* 0x0000000000308947 */ /* 0x000fea0003800000 */
[----:B------:R-:W-:Y:S01]  /*0e90*/  R2UR UR4, R16 ;  /* 0x00000000100472ca */ /* 0x000fe200000e0000 */
[----:B------:R-:W-:Y:S01]  /*0ea0*/  ULDC UR12, c[0x0][0x634] ;  /* 0x00018d00000c7ab9 */ /* 0x000fe20000000800 */
[----:B------:R-:W-:-:S11]  /*0eb0*/  R2UR UR15, R17 ;  /* 0x00000000110f72ca */ /* 0x000fd600000e0000 */
[----:B------:R-:W-:-:S04]  /*0ec0*/  UIADD3 UR12, UP1, UR4, UR12, URZ ;  /* 0x0000000c040c7290 */ /* 0x000fc8000ff3e03f */
[----:B------:R-:W-:-:S04]  /*0ed0*/  UIADD3.X UR15, URZ, UR15, URZ, UP1, !UPT ;  /* 0x0000000f3f0f7290 */ /* 0x000fc80008ffe43f */
[----:B------:R-:W-:-:S04]  /*0ee0*/  UIMAD.WIDE.U32 UR4, UR15, UR18, URZ ;  /* 0x000000120f0472a5 */ /* 0x000fc8000f8e003f */
[----:B------:R-:W-:Y:S02]  /*0ef0*/  UIMAD.WIDE.U32 UR10, UP1, UR12, UR19, UR4 ;  /* 0x000000130c0a72a5 */ /* 0x000fe4000f820004 */
[----:B------:R-:W-:Y:S02]  /*0f00*/  UIMAD.WIDE.U32 UR4, UR12, UR18, URZ ;  /* 0x000000120c0472a5 */ /* 0x000fe4000f8e003f */
[----:B------:R-:W-:Y:S02]  /*0f10*/  UIADD3.X UR13, URZ, URZ, URZ, UP1, !UPT ;  /* 0x0000003f3f0d7290 */ /* 0x000fe40008ffe43f */
[----:B------:R-:W-:Y:S01]  /*0f20*/  UIADD3 URZ, UP1, UR5, UR10, URZ ;  /* 0x0000000a053f7290 */ /* 0x000fe2000ff3e03f */
[----:B------:R-:W-:-:S03]  /*0f30*/  UMOV UR12, UR11 ;  /* 0x0000000b000c7c82 */ /* 0x000fc60008000000 */
[----:B------:R-:W-:-:S12]  /*0f40*/  UIMAD.WIDE.U32.X UR4, UR15, UR19, UR12, UP1 ;  /* 0x000000130f0472a5 */ /* 0x000fd800088e040c */
.L_x_12:
[----:B------:R-:W-:Y:S01]  /*0f50*/  USHF.R.U64 UR4, UR4, UR16, UR5 ;  /* 0x0000001004047299 */ /* 0x000fe20008001205 */
[----:B------:R-:W-:Y:S01]  /*0f60*/  R2UR UR11, R17 ;  /* 0x00000000110b72ca */ /* 0x000fe200000e0000 */
[----:B------:R-:W-:Y:S02]  /*0f70*/  USHF.R.U32.HI UR5, URZ, UR16, UR5 ;  /* 0x000000103f057299 */ /* 0x000fe40008011605 */
[----:B------:R-:W-:Y:S01]  /*0f80*/  UIADD3 UR12, UP1, URZ, -UR4, URZ ;  /* 0x800000043f0c7290 */ /* 0x000fe2000ff3e03f */
[----:B------:R-:W-:Y:S01]  /*0f90*/  ULDC.64 UR18, c[0x0][0x620] ;  /* 0x0001880000127ab9 */ /* 0x000fe20000000a00 */
[----:B------:R-:W-:Y:S02]  /*0fa0*/  UISETP.NE.AND UP2, UPT, UR38, URZ, UPT ;  /* 0x0000003f2600728c */ /* 0x000fe4000bf45270 */
[----:B------:R-:W-:Y:S01]  /*0fb0*/  UIADD3.X UR5, URZ, ~UR5, URZ, UP1, !UPT ;  /* 0x800000053f057290 */ /* 0x000fe20008ffe43f */
[----:B------:R-:W-:Y:S01]  /*0fc0*/  UMOV UR10, UR20 ;  /* 0x00000014000a7c82 */ /* 0x000fe20008000000 */
[----:B------:R-:W-:-:S02]  /*0fd0*/  ULDC UR13, c[0x0][0x618] ;  /* 0x00018600000d7ab9 */ /* 0x000fc40000000800 */
[----:B------:R-:W-:Y:S02]  /*0fe0*/  UIMAD UR5, UR5, UR18, URZ ;  /* 0x00000012050572a4 */ /* 0x000fe4000f8e023f */
[----:B------:R-:W-:Y:S02]  /*0ff0*/  UIMAD.WIDE.U32 UR10, UR12, UR18, UR10 ;  /* 0x000000120c0a72a5 */ /* 0x000fe4000f8e000a */
[----:B------:R-:W-:Y:S02]  /*1000*/  UIMAD UR12, UR12, UR19, UR5 ;  /* 0x000000130c0c72a4 */ /* 0x000fe4000f8e0205 */
[----:B------:R-:W-:Y:S02]  /*1010*/  @UP2 UIMAD UR7, UR17, UR9, UR8 ;  /* 0x00000009110722a4 */ /* 0x000fe4000f8e0208 */
[----:B------:R-:W-:Y:S01]  /*1020*/  UIADD3 UR11, UR11, UR12, URZ ;  /* 0x0000000c0b0b7290 */ /* 0x000fe2000fffe03f */
[----:B------:R-:W-:Y:S01]  /*1030*/  ULDC.64 UR8, c[0x0][0x640] ;  /* 0x0001900000087ab9 */ /* 0x000fe20000000a00 */
[----:B------:R-:W-:-:S02]  /*1040*/  ULDC UR15, c[0x0][0x608] ;  /* 0x00018200000f7ab9 */ /* 0x000fc40000000800 */
[----:B------:R-:W-:Y:S01]  /*1050*/  USHF.R.U64 UR20, UR10, UR13, UR11 ;  /* 0x0000000d0a147299 */ /* 0x000fe2000800120b */
[----:B------:R-:W-:Y:S01]  /*1060*/  ISETP.NE.U32.AND P0, PT, RZ, UR8, PT ;  /* 0x00000008ff007c0c */ /* 0x000fe2000bf05070 */
[----:B------:R-:W-:Y:S01]  /*1070*/  USHF.R.U32.HI UR11, URZ, UR13, UR11 ;  /* 0x0000000d3f0b7299 */ /* 0x000fe2000801160b */
[----:B------:R-:W-:Y:S02]  /*1080*/  ULDC UR21, c[0x0][0x658] ;  /* 0x0001960000157ab9 */ /* 0x000fe40000000800 */
[----:B------:R-:W-:Y:S01]  /*1090*/  ISETP.NE.AND.EX P0, PT, RZ, UR9, PT, P0 ;  /* 0x00000009ff007c0c */ /* 0x000fe2000bf05300 */
[----:B------:R-:W-:Y:S02]  /*10a0*/  USHF.R.U64 UR25, UR20, UR15, UR11 ;  /* 0x0000000f14197299 */ /* 0x000fe4000800120b */
[----:B------:R-:W-:Y:S01]  /*10b0*/  USHF.R.U32.HI UR11, URZ, UR15, UR11 ;  /* 0x0000000f3f0b7299 */ /* 0x000fe2000801160b */
[----:B------:R-:W-:Y:S01]  /*10c0*/  UMOV UR10, 0xffffffff ;  /* 0xffffffff000a7882 */ /* 0x000fe20000000000 */
[----:B------:R-:W-:Y:S01]  /*10d0*/  ULDC UR5, c[0x0][0x600] ;  /* 0x0001800000057ab9 */ /* 0x000fe20000000800 */
[----:B------:R-:W-:-:S02]  /*10e0*/  USHF.L.U32 UR10, UR10, UR21, URZ ;  /* 0x000000150a0a7299 */ /* 0x000fc4000800063f */
[----:B------:R-:W-:Y:S02]  /*10f0*/  USHF.R.U64 UR26, UR25, UR21, UR11 ;  /* 0x00000015191a7299 */ /* 0x000fe4000800120b */
[----:B------:R-:W-:Y:S02]  /*1100*/  ULOP3.LUT UR15, URZ, UR10, URZ, 0x33, !UPT ;  /* 0x0000000a3f0f7292 */ /* 0x000fe4000f8e333f */
[----:B------:R-:W-:Y:S02]  /*1110*/  UIADD3 UR19, UR5, -0x1, URZ ;  /* 0xffffffff05137890 */ /* 0x000fe4000fffe03f */
[----:B------:R-:W-:Y:S01]  /*1120*/  USHF.R.U32.HI UR11, URZ, UR21, UR11 ;  /* 0x000000153f0b7299 */ /* 0x000fe2000801160b */
[----:B------:R-:W-:Y:S01]  /*1130*/  ULDC UR22, c[0x0][0x648] ;  /* 0x0001920000167ab9 */ /* 0x000fe20000000800 */
[----:B------:R-:W-:Y:S01]  /*1140*/  ULDC UR23, c[0x0][0x638] ;  /* 0x00018e0000177ab9 */ /* 0x000fe20000000800 */
[----:B------:R-:W-:Y:S01]  /*1150*/  UMOV UR24, 0x1 ;  /* 0x0000000100187882 */ /* 0x000fe20000000000 */
[----:B------:R-:W-:Y:S01]  /*1160*/  UMOV UR10, UR26 ;  /* 0x0000001a000a7c82 */ /* 0x000fe20008000000 */
[----:B------:R-:W-:Y:S07]  /*1170*/  @!P0 BRA `(.L_x_13) ;  /* 0x0000000000308947 */ /* 0x000fee0003800000 */
[----:B------:R-:W-:Y:S02]  /*1180*/  ULDC UR16, c[0x0][0x64c] ;  /* 0x0001930000107ab9 */ /* 0x000fe40000000800 */
        /* <DEDUP_REMOVED lines=8> */
[----:B------:R-:W-:-:S07]  /*1210*/  UIMAD.WIDE.U32.X UR8, UR18, UR9, UR16, UP1 ;  /* 0x00000009120872a5 */ /* 0x000fce00088e0410 */
[----:B------:R-:W-:Y:S01]  /*1220*/  UMOV UR10, UR8 ;  /* 0x00000008000a7c82 */ /* 0x000fe20008000000 */
[----:B------:R-:W-:-:S05]  /*1230*/  UMOV UR11, UR9 ;  /* 0x00000009000b7c82 */ /* 0x000fca0008000000 */
.L_x_13:
[----:B------:R-:W-:Y:S01]  /*1240*/  USHF.R.U64 UR9, UR10, UR22, UR11 ;  /* 0x000000160a097299 */ /* 0x000fe2000800120b */
[----:B------:R-:W-:Y:S01]  /*1250*/  IMAD.MOV.U32 R0, RZ, RZ, 0x1 ;  /* 0x00000001ff007424 */ /* 0x000fe200078e00ff */
[----:B------:R-:W-:Y:S01]  /*1260*/  USHF.L.U32 UR8, UR24, UR21, URZ ;  /* 0x0000001518087299 */ /* 0x000fe2000800063f */
[----:B------:R-:W-:Y:S01]  /*1270*/  IMAD.U32 R19, RZ, RZ, UR4 ;  /* 0x00000004ff137e24 */ /* 0x000fe2000f8e00ff */
[----:B------:R-:W-:Y:S02]  /*1280*/  ULOP3.LUT UR15, UR25, UR15, URZ, 0xc0, !UPT ;  /* 0x0000000f190f7292 */ /* 0x000fe4000f8ec03f */
[----:B------:R-:W-:Y:S02]  /*1290*/  UIADD3 UR10, -UR9, URZ, URZ ;  /* 0x0000003f090a7290 */ /* 0x000fe4000fffe13f */
[----:B------:R-:W-:Y:S02]  /*12a0*/  UIMAD UR15, UR8, UR9, UR15 ;  /* 0x00000009080f72a4 */ /* 0x000fe4000f8e020f */
[----:B------:R-:W-:-:S02]  /*12b0*/  ULOP3.LUT UR19, UR20, UR19, URZ, 0xc0, !UPT ;  /* 0x0000001314137292 */ /* 0x000fc4000f8ec03f */
[----:B------:R-:W-:Y:S01]  /*12c0*/  UIMAD UR8, UR10, UR23, UR26 ;  /* 0x000000170a0872a4 */ /* 0x000fe2000f8e021a */
[----:B------:R-:W-:Y:S01]  /*12d0*/  ULDC UR9, c[0x0][0x610] ;  /* 0x0001840000097ab9 */ /* 0x000fe20000000800 */
[----:B------:R-:W-:Y:S02]  /*12e0*/  UISETP.NE.AND UP1, UPT, UR38, URZ, UPT ;  /* 0x0000003f2600728c */ /* 0x000fe4000bf25270 */
[----:B------:R-:W-:Y:S02]  /*12f0*/  UIMAD UR7, UR15, UR9, UR7 ;  /* 0x000000090f0772a4 */ /* 0x000fe4000f8e0207 */
[----:B------:R-:W-:-:S04]  /*1300*/  UIMAD UR8, UR8, UR5, UR19 ;  /* 0x00000005080872a4 */ /* 0x000fc8000f8e0213 */
[----:B------:R-:W-:Y:S02]  /*1310*/  USEL UR5, UR8, UR7, !UP1 ;  /* 0x0000000708057287 */ /* 0x000fe4000c800000 */
[----:B------:R-:W-:-:S04]  /*1320*/  USEL UR7, UR7, UR8, !UP1 ;  /* 0x0000000807077287 */ /* 0x000fc8000c800000 */
[----:B------:R-:W-:Y:S02]  /*1330*/  IMAD.U32 R2, RZ, RZ, UR5 ;  /* 0x00000005ff027e24 */ /* 0x000fe4000f8e00ff */
[----:B------:R-:W-:-:S07]  /*1340*/  IMAD.U32 R18, RZ, RZ, UR7 ;  /* 0x00000007ff127e24 */ /* 0x000fce000f8e00ff */
.L_x_11:
[----:B------:R-:W-:Y:S05]  /*1350*/  @!P2 BRA `(.L_x_14) ;  /* 0x00000000000ca947 */ /* 0x000fea0003800000 */
[----:B------:R-:W-:Y:S01]  /*1360*/  UCGABAR_WAIT ;  /* 0x0000000000007dc7 */ /* 0x000fe20008000000 */
[----:B------:R-:W-:Y:S01]  /*1370*/  CCTL.IVALL ;  /* 0x00000000ff00798f */ /* 0x000fe20002000000 */
[----:B------:R-:W-:Y:S05]  /*1380*/  BRA `(.L_x_15) ;  /* 0x0000000000047947 */ /* 0x000fea0003800000 */
.L_x_14:
[----:B------:R-:W-:Y:S06]  /*1390*/  BAR.SYNC.DEFER_BLOCKING 0x0 ;  /* 0x0000000000007b1d */ /* 0x000fec0000010000 */
.L_x_15:
[----:B------:R-:W-:Y:S02]  /*13a0*/  ULDC UR4, c[0x0][0x28c] ;  /* 0x0000a30000047ab9 */ /* 0x000fe40000000800 */
[----:B------:R-:W-:-:S04]  /*13b0*/  UIADD3 UR4, UR4, 0x7f, URZ ;  /* 0x0000007f04047890 */ /* 0x000fc8000fffe03f */
[----:B------:R-:W-:-:S04]  /*13c0*/  USHF.R.S32.HI UR5, URZ, 0x1f, UR4 ;  /* 0x0000001f3f057899 */ /* 0x000fc80008011404 */
[----:B------:R-:W-:-:S04]  /*13d0*/  ULEA.HI UR5, UR5, UR4, URZ, 0x7 ;  /* 0x0000000405057291 */ /* 0x000fc8000f8f383f */
[----:B------:R-:W-:Y:S01]  /*13e0*/  USHF.R.S32.HI UR37, URZ, 0x7, UR5 ;  /* 0x000000073f257899 */ /* 0x000fe20008011405 */
[----:B------:R-:W-:Y:S11]  /*13f0*/  @!P3 BRA `(.L_x_16) ;  /* 0x000000580094b947 */ /* 0x000ff60003800000 */
[----:B------:R-:W-:-:S06]  /*1400*/  UISETP.GT.U32.AND UP1, UPT, UR14, 0x1, UPT ;  /* 0x000000010e00788c */ /* 0x000fcc000bf24070 */
[----:B------:R-:W-:-:S13]  /*1410*/  PLOP3.LUT P0, PT, PT, PT, UP1, 0x80, 0x0 ;  /* 0x000000000000781c */ /* 0x000fda0003f0f018 */
[----:B------:R-:W-:Y:S05]  /*1420*/  @P0 EXIT ;  /* 0x000000000000094d */ /* 0x000fea0003800000 */
.L_x_17:
[----:B------:R-:W-:-:S08]  /*1430*/  NOP ;  /* 0x0000000000007918 */ /* 0x000fd00000000000 */
[----:B------:R-:W0:Y:S02]  /*1440*/  USETMAXREG.TRY_ALLOC.CTAPOOL UP1, 0xe8 ;  /* 0x000000e8000079c8 */ /* 0x000e240008020600 */
[----:B0-----:R-:W-:-:S13]  /*1450*/  PLOP3.LUT P0, PT, PT, PT, UP1, 0x80, 0x0 ;  /* 0x000000000000781c */ /* 0x001fda0003f0f018 */
[----:B------:R-:W-:Y:S05]  /*1460*/  @!P0 BRA `(.L_x_17) ;  /* 0xfffffffc00f08947 */ /* 0x000fea000383ffff */
[----:B------:R-:W-:-:S13]  /*1470*/  LOP3.LUT P0, RZ, R0, 0xff, RZ, 0xc0, !PT ;  /* 0x000000ff00ff7812 */ /* 0x000fda000780c0ff */
[----:B------:R-:W-:Y:S05]  /*1480*/  @!P0 EXIT ;  /* 0x000000000000894d */ /* 0x000fea0003800000 */
[----:B------:R-:W0:Y:S01]  /*1490*/  S2UR UR5, SR_CgaCtaId ;  /* 0x00000000000579c3 */ /* 0x000e220000008800 */
[CC--:B------:R-:W-:Y:S01]  /*14a0*/  LEA.HI R0, R9.reuse, R4.reuse, RZ, 0x2 ;  /* 0x0000000409007211 */ /* 0x0c0fe200078f10ff */
[----:B------:R-:W-:Y:S01]  /*14b0*/  UMOV UR42, 0x400 ;  /* 0x00000400002a7882 */ /* 0x000fe20000000000 */
[----:B------:R-:W-:Y:S01]  /*14c0*/  LEA.HI R9, R9, R4, RZ, 0x5 ;  /* 0x0000000409097211 */ /* 0x000fe200078f28ff */
[----:B------:R-:W-:Y:S01]  /*14d0*/  USHF.R.U32.HI UR4, URZ, 0x2, UR37 ;  /* 0x000000023f047899 */ /* 0x000fe20008011625 */
[--C-:B------:R-:W-:Y:S01]  /*14e0*/  SHF.R.S32.HI R90, RZ, 0x2, R0.reuse ;  /* 0x00000002ff5a7819 */ /* 0x100fe20000011400 */
[----:B------:R-:W-:Y:S01]  /*14f0*/  ULOP3.LUT UR45, UR37, 0x3, URZ, 0xc0, !UPT ;  /* 0x00000003252d7892 */ /* 0x000fe2000f8ec03f */
[----:B------:R-:W-:Y:S01]  /*1500*/  SHF.R.S32.HI R3, RZ, 0x1f, R0 ;  /* 0x0000001fff037819 */ /* 0x000fe20000011400 */
[----:B------:R-:W2:Y:S01]  /*1510*/  LDC.64 R94, c[0x0][0x5c8] ;  /* 0x00017200ff5e7b82 */ /* 0x000ea20000000a00 */
[----:B------:R-:W-:Y:S01]  /*1520*/  SHF.R.S32.HI R9, RZ, 0x5, R9 ;  /* 0x00000005ff097819 */ /* 0x000fe20000011409 */
[----:B------:R-:W-:Y:S01]  /*1530*/  UISETP.LT.AND UP1, UPT, UR37, 0x1, UPT ;  /* 0x000000012500788c */ /* 0x000fe2000bf21270 */
[----:B------:R-:W-:Y:S01]  /*1540*/  LEA.HI R3, R3, R90, RZ, 0x3 ;  /* 0x0000005a03037211 */ /* 0x000fe200078f18ff */
[----:B------:R-:W-:Y:S01]  /*1550*/  ULOP3.LUT UR4, UR4, 0x1, URZ, 0xc0, !UPT ;  /* 0x0000000104047892 */ /* 0x000fe2000f8ec03f */
[----:B------:R-:W-:-:S02]  /*1560*/  ULDC UR44, c[0x0][0x658] ;  /* 0x00019600002c7ab9 */ /* 0x000fc40000000800 */
[----:B------:R-:W-:Y:S01]  /*1570*/  LOP3.LUT R3, R3, 0xfffffff8, RZ, 0xc0, !PT ;  /* 0xfffffff803037812 */ /* 0x000fe200078ec0ff */
[----:B------:R-:W1:Y:S01]  /*1580*/  LDC R6, c[0x0][0x288] ;  /* 0x0000a200ff067b82 */ /* 0x000e620000000800 */
[----:B------:R-:W-:Y:S01]  /*1590*/  UMOV UR6, 0xffffffff ;  /* 0xffffffff00067882 */ /* 0x000fe20000000000 */
[----:B------:R-:W-:Y:S01]  /*15a0*/  ULDC UR8, c[0x0][0x284] ;  /* 0x0000a10000087ab9 */ /* 0x000fe20000000800 */
[----:B------:R-:W-:Y:S01]  /*15b0*/  USEL UR45, UR45, URZ, !UP0 ;  /* 0x0000003f2d2d7287 */ /* 0x000fe2000c000000 */
[----:B------:R-:W-:Y:S01]  /*15c0*/  IMAD.IADD R90, R90, 0x1, -R3 ;  /* 0x000000015a5a7824 */ /* 0x000fe200078e0a03 */
[----:B------:R-:W-:Y:S01]  /*15d0*/  LOP3.LUT R3, R0, 0xfffffffc, RZ, 0xc0, !PT ;  /* 0xfffffffc00037812 */ /* 0x000fe200078ec0ff */
[----:B------:R-:W-:Y:S01]  /*15e0*/  VIADD R0, R5, 0xffffffff ;  /* 0xffffffff05007836 */ /* 0x000fe20000000000 */
[----:B------:R-:W-:Y:S01]  /*15f0*/  USEL UR46, UR37, 0x1, UP1 ;  /* 0x00000001252e7887 */ /* 0x000fe20008800000 */
[--C-:B------:R-:W-:Y:S01]  /*1600*/  IMAD R98, R9, -0x10, -R90.reuse ;  /* 0xfffffff009627824 */ /* 0x100fe200078e0a5a */
[----:B0-----:R-:W-:Y:S01]  /*1610*/  ULEA UR42, UR5, UR42, 0x18 ;  /* 0x0000002a052a7291 */ /* 0x001fe2000f8ec03f */
[----:B------:R-:W-:Y:S01]  /*1620*/  IMAD.IADD R3, R4, 0x1, -R3 ;  /* 0x0000000104037824 */ /* 0x000fe200078e0a03 */
[C---:B------:R-:W-:Y:S01]  /*1630*/  ISETP.NE.AND P0, PT, R0.reuse, RZ, PT ;  /* 0x000000ff0000720c */ /* 0x040fe20003f05270 */
[----:B------:R-:W-:Y:S01]  /*1640*/  IMAD.SHL.U32 R0, R0, 0x8, RZ ;  /* 0x0000000800007824 */ /* 0x000fe200078e00ff */
[----:B------:R-:W-:Y:S01]  /*1650*/  UIADD3 UR50, UR42, 0x50, URZ ;  /* 0x000000502a327890 */ /* 0x000fe2000fffe03f */
[--C-:B------:R-:W-:Y:S01]  /*1660*/  SHF.R.S32.HI R91, RZ, 0x1f, R90.reuse ;  /* 0x0000001fff5b7819 */ /* 0x100fe2000001145a */
[----:B------:R-:W-:Y:S01]  /*1670*/  IMAD.SHL.U32 R92, R3, 0x2, RZ ;  /* 0x00000002035c7824 */ /* 0x000fe200078e00ff */
[----:B------:R-:W-:Y:S01]  /*1680*/  USHF.L.U32 UR6, UR6, UR44, URZ ;  /* 0x0000002c06067299 */ /* 0x000fe2000800063f */
[----:B------:R-:W-:Y:S01]  /*1690*/  LOP3.LUT R0, R0, 0x8, RZ, 0xc0, !PT ;  /* 0x0000000800007812 */ /* 0x000fe200078ec0ff */
[----:B------:R-:W-:Y:S01]  /*16a0*/  UISETP.EQ.U32.AND UP0, UPT, UR4, 0x1, !UP0 ;  /* 0x000000010400788c */ /* 0x000fe2000c702070 */
[C---:B--2---:R-:W-:Y:S01]  /*16b0*/  SHF.L.U64.HI R89, R94.reuse, 0x3, R95 ;  /* 0x000000035e597819 */ /* 0x044fe2000001025f */
[----:B------:R-:W-:Y:S01]  /*16c0*/  IMAD.WIDE R90, R9, 0x10, R90 ;  /* 0x00000010095a7825 */ /* 0x000fe200078e025a */
[----:B------:R-:W-:Y:S01]  /*16d0*/  SEL R100, RZ, 0x1, P0 ;  /* 0x00000001ff647807 */ /* 0x000fe20000000000 */
[----:B------:R-:W-:Y:S01]  /*16e0*/  ULDC UR43, c[0x0][0x600] ;  /* 0x00018000002b7ab9 */ /* 0x000fe20000000800 */
[----:B------:R-:W-:Y:S01]  /*16f0*/  LEA R96, R5, UR50, 0x3 ;  /* 0x0000003205607c11 */ /* 0x000fe2000f8e18ff */
[----:B------:R-:W-:Y:S01]  /*1700*/  IMAD.SHL.U32 R94, R94, 0x8, RZ ;  /* 0x000000085e5e7824 */ /* 0x000fe200078e00ff */
[C---:B------:R-:W-:Y:S01]  /*1710*/  LOP3.LUT R101, R0.reuse, 0x8, RZ, 0x3c, !PT ;  /* 0x0000000800657812 */ /* 0x040fe200078e3cff */
[----:B-1----:R-:W-:Y:S01]  /*1720*/  IMAD R95, R3, -0x2, R6 ;  /* 0xfffffffe035f7824 */ /* 0x002fe200078e0206 */
[----:B------:R-:W-:Y:S01]  /*1730*/  LOP3.LUT R97, R0, 0x18, RZ, 0x3c, !PT ;  /* 0x0000001800617812 */ /* 0x000fe200078e3cff */
[----:B------:R-:W-:Y:S01]  /*1740*/  VIADD R98, R98, UR8 ;  /* 0x0000000862627c36 */ /* 0x000fe20008000000 */
[----:B------:R-:W-:Y:S01]  /*1750*/  SHF.R.S32.HI R93, RZ, 0x1f, R92 ;  /* 0x0000001fff5d7819 */ /* 0x000fe2000001145c */
[----:B------:R-:W-:Y:S01]  /*1760*/  UMOV UR7, 0x1 ;  /* 0x0000000100077882 */ /* 0x000fe20000000000 */
[----:B------:R-:W-:-:S02]  /*1770*/  ULOP3.LUT UR49, UR40, 0x1, URZ, 0xfc, !UPT ;  /* 0x0000000128317892 */ /* 0x000fc4000f8efc3f */
[----:B------:R-:W-:Y:S02]  /*1780*/  USHF.L.U32 UR36, UR37, 0x1, URZ ;  /* 0x0000000125247899 */ /* 0x000fe4000800063f */
[----:B------:R-:W-:Y:S02]  /*1790*/  USHF.L.U64.HI UR41, UR52, 0x1, UR39 ;  /* 0x0000000134297899 */ /* 0x000fe40008010227 */
[----:B------:R-:W-:Y:S02]  /*17a0*/  UIADD3 UR43, UR43, -0x1, URZ ;  /* 0xffffffff2b2b7890 */ /* 0x000fe4000fffe03f */
[----:B------:R-:W-:Y:S02]  /*17b0*/  USHF.L.U32 UR44, UR7, UR44, URZ ;  /* 0x0000002c072c7299 */ /* 0x000fe4000800063f */
[----:B------:R-:W-:Y:S02]  /*17c0*/  UIADD3 UR46, -UR46, UR37, URZ ;  /* 0x000000252e2e7290 */ /* 0x000fe4000fffe13f */
[----:B------:R-:W-:-:S02]  /*17d0*/  ULOP3.LUT UR47, URZ, UR6, URZ, 0x33, !UPT ;  /* 0x000000063f2f7292 */ /* 0x000fc4000f8e333f */
[----:B------:R-:W-:-:S12]  /*17e0*/  USEL UR48, URZ, 0x1, !UP0 ;  /* 0x000000013f307887 */ /* 0x000fd8000c000000 */
.L_x_165:
[----:B------:R-:W-:-:S04]  /*17f0*/  SHF.L.U32 R3, R100, 0x1f, RZ ;  /* 0x0000001f64037819 */ /* 0x000fc800000006ff */
[----:B------:R-:W0:Y:S02]  /*1800*/  SYNCS.PHASECHK.TRANS64.TRYWAIT P0, [R96+URZ+-0x8], R3 ;  /* 0xfffff803600075a7 */ /* 0x000e24000800017f */
[----:B012345:R-:W-:Y:S05]  /*1810*/  @!P0 BRA `(.L_x_18) ;  /* 0x0000006400d08947 */ /* 0x03ffea0003800000 */
.L_x_187:
[----:B------:R-:W-:Y:S02]  /*1820*/  ULDC UR4, c[0x0][0x28c] ;  /* 0x0000a30000047ab9 */ /* 0x000fe40000000800 */
[----:B------:R-:W-:-:S13]  /*1830*/  ISETP.LT.AND P0, PT, RZ, UR4, PT ;  /* 0x00000004ff007c0c */ /* 0x000fda000bf01270 */
[----:B------:R-:W-:Y:S05]  /*1840*/  @P0 BRA `(.L_x_19) ;  /* 0x0000000000400947 */ /* 0x000fea0003800000 */
[----:B------:R-:W-:Y:S01]  /*1850*/  MOV R0, 0x0 ;  /* 0x0000000000007802 */ /* 0x000fe20000000f00 */
[----:B------:R-:W-:Y:S01]  /*1860*/  ULDC.64 UR4, c[0x4][0x68] ;  /* 0x01001a0000047ab9 */ /* 0x000fe20000000a00 */
[----:B------:R-:W-:Y:S01]  /*1870*/  ULDC.64 UR6, c[0x4][0x8] ;  /* 0x0100020000067ab9 */ /* 0x000fe20000000a00 */
[----:B------:R-:W-:Y:S01]  /*1880*/  IMAD.U32 R4, RZ, RZ, UR4 ;  /* 0x00000004ff047e24 */ /* 0x000fe2000f8e00ff */
[----:B------:R1:W2:Y:S01]  /*1890*/  LDC.64 R14, c[0x4][R0] ;  /* 0x01000000000e7b82 */ /* 0x0002a20000000a00 */
[----:B------:R-:W-:Y:S01]  /*18a0*/  IMAD.U32 R5, RZ, RZ, UR5 ;  /* 0x00000005ff057e24 */ /* 0x000fe2000f8e00ff */
[----:B------:R-:W-:Y:S01]  /*18b0*/  ULDC.64 UR4, c[0x4][0x70] ;  /* 0x01001c0000047ab9 */ /* 0x000fe20000000a00 */
[----:B------:R-:W-:Y:S02]  /*18c0*/  IMAD.U32 R10, RZ, RZ, UR6 ;  /* 0x00000006ff0a7e24 */ /* 0x000fe4000f8e00ff */
[----:B------:R-:W-:Y:S02]  /*18d0*/  IMAD.U32 R6, RZ, RZ, UR4 ;  /* 0x00000004ff067e24 */ /* 0x000fe4000f8e00ff */
[----:B------:R-:W-:-:S02]  /*18e0*/  IMAD.U32 R7, RZ, RZ, UR5 ;  /* 0x00000005ff077e24 */ /* 0x000fc4000f8e00ff */
[----:B------:R-:W-:Y:S02]  /*18f0*/  IMAD.U32 R11, RZ, RZ, UR7 ;  /* 0x00000007ff0b7e24 */ /* 0x000fe4000f8e00ff */
[----:B------:R-:W-:Y:S02]  /*1900*/  IMAD.MOV.U32 R8, RZ, RZ, 0x1e1 ;  /* 0x000001e1ff087424 */ /* 0x000fe400078e00ff */
[----:B------:R-:W-:Y:S02]  /*1910*/  IMAD.MOV.U32 R12, RZ, RZ, 0x1 ;  /* 0x00000001ff0c7424 */ /* 0x000fe400078e00ff */
[----:B-1----:R-:W-:-:S07]  /*1920*/  IMAD.MOV.U32 R13, RZ, RZ, RZ ;  /* 0x000000ffff0d7224 */ /* 0x002fce00078e00ff */
[----:B------:R-:W-:-:S07]  /*1930*/  LEPC R20, `(.L_x_19) ;  /* 0x000000001014794e */ /* 0x000fce0000000000 */
[----:B0-2--5:R-:W-:Y:S05]  /*1940*/  CALL.ABS.NOINC R14 ;  /* 0x000000000e007343 */ /* 0x025fea0003c00000 */
.L_x_19:
[----:B------:R-:W-:-:S05]  /*1950*/  IMAD.U32 R0, RZ, RZ, UR49 ;  /* 0x00000031ff007e24 */ /* 0x000fca000f8e00ff */
[----:B------:R-:W-:-:S13]  /*1960*/  ISETP.NE.AND P0, PT, R0, 0x3, PT ;  /* 0x000000030000780c */ /* 0x000fda0003f05270 */
[----:B------:R-:W-:Y:S05]  /*1970*/  @!P0 BRA `(.L_x_20) ;  /* 0x0000000000048947 */ /* 0x000fea0003800000 */
[----:B------:R-:W-:Y:S01]  /*1980*/  BPT.TRAP 0x1 ;  /* 0x000000040000795c */ /* 0x000fe20000300000 */
.L_x_20:
[----:B0-----:R-:W-:Y:S02]  /*1990*/  IMAD.U32 R3, RZ, RZ, UR45 ;  /* 0x0000002dff037e24 */ /* 0x001fe4000f8e00ff */
[----:B------:R-:W-:-:S03]  /*19a0*/  IMAD.U32 R0, RZ, RZ, UR48 ;  /* 0x00000030ff007e24 */ /* 0x000fc6000f8e00ff */
[----:B------:R-:W-:Y:S02]  /*19b0*/  LEA R3, R3, UR42, 0x3 ;  /* 0x0000002a03037c11 */ /* 0x000fe4000f8e18ff */
[----:B------:R-:W-:-:S04]  /*19c0*/  SHF.L.U32 R0, R0, 0x1f, RZ ;  /* 0x0000001f00007819 */ /* 0x000fc800000006ff */
[----:B------:R0:W1:Y:S01]  /*19d0*/  SYNCS.PHASECHK.TRANS64.TRYWAIT P1, [R3+URZ], R0 ;  /* 0x00000000030075a7 */ /* 0x000062000802017f */
[----:B------:R-:W-:Y:S05]  /*19e0*/  @!P0 BRA `(.L_x_21) ;  /* 0x0000000000048947 */ /* 0x000fea0003800000 */
[----:B------:R-:W-:Y:S01]  /*19f0*/  BPT.TRAP 0x1 ;  /* 0x000000040000795c */ /* 0x000fe20000300000 */
.L_x_21:
[----:B------:R-:W-:-:S05]  /*1a00*/  IMAD.U32 R4, RZ, RZ, UR46 ;  /* 0x0000002eff047e24 */ /* 0x000fca000f8e00ff */
[----:B------:R-:W-:Y:S01]  /*1a10*/  ISETP.GE.AND P2, PT, R4, 0x1, PT ;  /* 0x000000010400780c */ /* 0x000fe20003f46270 */
[----:B-1----:R-:W-:-:S12]  /*1a20*/  @P1 BRA `(.L_x_22) ;  /* 0x0000000000081947 */ /* 0x002fd80003800000 */
[----:B------:R-:W1:Y:S02]  /*1a30*/  SYNCS.PHASECHK.TRANS64.TRYWAIT P1, [R3+URZ], R0 ;  /* 0x00000000030075a7 */ /* 0x000e64000802017f */
[----:B-1----:R-:W-:Y:S05]  /*1a40*/  @!P1 BRA `(.L_x_23) ;  /* 0x0000006400589947 */ /* 0x002fea0003800000 */
.L_x_22:
[----:B------:R-:W-:Y:S05]  /*1a50*/  WARPSYNC.ALL ;  /* 0x0000000000007948 */ /* 0x000fea0003800000 */
[----:B------:R-:W-:Y:S01]  /*1a60*/  UIADD3 UR4, UR42, 0x180, URZ ;  /* 0x000001802a047890 */ /* 0x000fe2000fffe03f */
[----:B------:R-:W-:Y:S01]  /*1a70*/  WARPGROUP.ARRIVE ;  /* 0x00000000000079c5 */ /* 0x000fe20000000000 */
[----:B------:R-:W-:Y:S02]  /*1a80*/  UIADD3 UR5, UR42, 0x10180, URZ ;  /* 0x000101802a057890 */ /* 0x000fe4000fffe03f */
[----:B------:R-:W-:Y:S02]  /*1a90*/  USHF.R.U32.HI UR4, URZ, 0x4, UR4 ;  /* 0x000000043f047899 */ /* 0x000fe40008011604 */
[----:B------:R-:W-:-:S02]  /*1aa0*/  USHF.R.U32.HI UR5, URZ, 0x4, UR5 ;  /* 0x000000043f057899 */ /* 0x000fc40008011605 */
[----:B------:R-:W-:Y:S02]  /*1ab0*/  ULOP3.LUT UR4, UR4, 0x3fff, URZ, 0xc0, !UPT ;  /* 0x00003fff04047892 */ /* 0x000fe4000f8ec03f */
[----:B------:R-:W-:Y:S02]  /*1ac0*/  ULOP3.LUT UR5, UR5, 0x3fff, URZ, 0xc0, !UPT ;  /* 0x00003fff05057892 */ /* 0x000fe4000f8ec03f */
[----:B------:R-:W-:Y:S02]  /*1ad0*/  ULOP3.LUT UR8, UR4, 0x10000, URZ, 0xfc, !UPT ;  /* 0x0001000004087892 */ /* 0x000fe4000f8efc3f */
[----:B------:R-:W-:Y:S02]  /*1ae0*/  ULOP3.LUT UR9, UR5, 0x10000, URZ, 0xfc, !UPT ;  /* 0x0001000005097892 */ /* 0x000fe4000f8efc3f */
[----:B------:R-:W-:Y:S02]  /*1af0*/  ULEA UR11, UR45, UR8, 0xa ;  /* 0x000000082d0b7291 */ /* 0x000fe4000f8e503f */
[----:B------:R-:W-:Y:S01]  /*1b00*/  ULEA UR10, UR45, UR9, 0xb ;  /* 0x000000092d0a7291 */ /* 0x000fe2000f8e583f */
[----:B------:R-:W-:Y:S01]  /*1b10*/  UMOV UR5, 0x40000040 ;  /* 0x4000004000057882 */ /* 0x000fe20000000000 */
[----:B------:R-:W-:-:S03]  /*1b20*/  UMOV UR7, 0x40000040 ;  /* 0x4000004000077882 */ /* 0x000fc60000000000 */
[----:B------:R-:W-:Y:S02]  /*1b30*/  UMOV UR4, UR11 ;  /* 0x0000000b00047c82 */ /* 0x000fe40008000000 */
[----:B------:R-:W-:Y:S02]  /*1b40*/  UMOV UR6, UR10 ;  /* 0x0000000a00067c82 */ /* 0x000fe40008000000 */
[----:B------:R-:W-:Y:S01]  /*1b50*/  HGMMA.64x128x16.F32.BF16 R24, gdesc[UR4], RZ, !UPT, gsb0 ;  /* 0x01e00000041879f0 */ /* 0x000fe2000c0018ff */
[----:B------:R-:W-:Y:S02]  /*1b60*/  UIADD3 UR4, UR11, 0x2, URZ ;  /* 0x000000020b047890 */ /* 0x000fe4000fffe03f */
[----:B------:R-:W-:Y:S01]  /*1b70*/  UIADD3 UR6, UR10, 0x2, URZ ;  /* 0x000000020a067890 */ /* 0x000fe2000fffe03f */
[----:B------:R-:W-:Y:S01]  /*1b80*/  UMOV UR5, 0x40000040 ;  /* 0x4000004000057882 */ /* 0x000fe20000000000 */
[----:B------:R-:W-:Y:S01]  /*1b90*/  UMOV UR7, 0x40000040 ;  /* 0x4000004000077882 */ /* 0x000fe20000000000 */
[----:B------:R-:W-:-:S02]  /*1ba0*/  WARPGROUP.DEPBAR.LE gsb0, 0x0 ;  /* 0x00008000000079c5 */ /* 0x000fc40000010000 */
[----:B------:R-:W-:-:S06]  /*1bb0*/  WARPGROUP.ARRIVE ;  /* 0x00000000000079c5 */ /* 0x000fcc0000000000 */
[----:B------:R-:W-:Y:S01]  /*1bc0*/  HGMMA.64x128x16.F32.BF16 R24, gdesc[UR4], R24, gsb0 ;  /* 0x01e00000041879f0 */ /* 0x000fe20008001818 */
[----:B------:R-:W-:Y:S02]  /*1bd0*/  UIADD3 UR4, UR11, 0x4, URZ ;  /* 0x000000040b047890 */ /* 0x000fe4000fffe03f */
[----:B------:R-:W-:Y:S01]  /*1be0*/  UIADD3 UR6, UR10, 0x4, URZ ;  /* 0x000000040a067890 */ /* 0x000fe2000fffe03f */
[----:B------:R-:W-:Y:S01]  /*1bf0*/  UMOV UR5, 0x40000040 ;  /* 0x4000004000057882 */ /* 0x000fe20000000000 */
[----:B------:R-:W-:Y:S01]  /*1c00*/  UMOV UR7, 0x40000040 ;  /* 0x4000004000077882 */ /* 0x000fe20000000000 */
[----:B------:R-:W-:Y:S02]  /*1c10*/  WARPGROUP.DEPBAR.LE gsb0, 0x0 ;  /* 0x00008000000079c5 */ /* 0x000fe40000010000 */
        /* <DEDUP_REMOVED lines=36> */
[----:B------:R-:W-:Y:S03]  /*1e60*/  HGMMA.64x128x16.F32.BF16 R24, gdesc[UR4], R24, gsb0 ;  /* 0x01e00000041879f0 */ /* 0x000fe60008001818 */
[----:B------:R-:W-:Y:S02]  /*1e70*/  WARPGROUP.DEPBAR.LE gsb0, 0x0 ;  /* 0x00008000000079c5 */ /* 0x000fe40000010000 */
[----:B------:R-:W-:Y:S05]  /*1e80*/  @!P2 BRA `(.L_x_24) ;  /* 0x000000040088a947 */ /* 0x000fea0003800000 */
[----:B------:R-:W-:Y:S01]  /*1e90*/  UIADD3 UR10, UR45, 0x1, URZ ;  /* 0x000000012d0a7890 */ /* 0x000fe2000fffe03f */
[----:B01----:R-:W-:Y:S02]  /*1ea0*/  IMAD.U32 R0, RZ, RZ, UR46 ;  /* 0x0000002eff007e24 */ /* 0x003fe4000f8e00ff */
[----:B------:R-:W-:Y:S01]  /*1eb0*/  IMAD.U32 R3, RZ, RZ, UR45 ;  /* 0x0000002dff037e24 */ /* 0x000fe2000f8e00ff */
[----:B------:R-:W-:-:S04]  /*1ec0*/  UISETP.NE.AND UP0, UPT, UR10, 0x4, UPT ;  /* 0x000000040a00788c */ /* 0x000fc8000bf05270 */
[----:B------:R-:W-:Y:S02]  /*1ed0*/  USEL UR4, URZ, 0x1, UP0 ;  /* 0x000000013f047887 */ /* 0x000fe40008000000 */
[----:B------:R-:W-:Y:S02]  /*1ee0*/  USEL UR10, UR10, URZ, UP0 ;  /* 0x0000003f0a0a7287 */ /* 0x000fe40008000000 */
[----:B------:R-:W-:-:S06]  /*1ef0*/  ULOP3.LUT UR4, UR48, UR4, URZ, 0x3c, !UPT ;  /* 0x0000000430047292 */ /* 0x000fcc000f8e3c3f */
[----:B------:R-:W-:-:S07]  /*1f00*/  IMAD.U32 R6, RZ, RZ, UR4 ;  /* 0x00000004ff067e24 */ /* 0x000fce000f8e00ff */
.L_x_31:
[----:B------:R-:W-:Y:S05]  /*1f10*/  @!P0 BRA `(.L_x_25) ;  /* 0x0000000000048947 */ /* 0x000fea0003800000 */
[----:B------:R-:W-:Y:S01]  /*1f20*/  BPT.TRAP 0x1 ;  /* 0x000000040000795c */ /* 0x000fe20000300000 */
.L_x_25:
[----:B------:R-:W-:Y:S01]  /*1f30*/  ULEA UR4, UR10, UR42, 0x3 ;  /* 0x0000002a0a047291 */ /* 0x000fe2000f8e183f */
[----:B------:R-:W-:-:S08]  /*1f40*/  SHF.L.U32 R4, R6, 0x1f, RZ ;  /* 0x0000001f06047819 */ /* 0x000fd000000006ff */
[----:B------:R0:W1:Y:S01]  /*1f50*/  SYNCS.PHASECHK.TRANS64.TRYWAIT P1, [UR4], R4 ;  /* 0x00000004ff0075a7 */ /* 0x0000620008020144 */
[----:B------:R-:W-:Y:S05]  /*1f60*/  @!P0 BRA `(.L_x_26) ;  /* 0x0000000000048947 */ /* 0x000fea0003800000 */
[----:B------:R-:W-:Y:S01]  /*1f70*/  BPT.TRAP 0x1 ;  /* 0x000000040000795c */ /* 0x000fe20000300000 */
.L_x_26:
[----:B-1----:R-:W-:Y:S05]  /*1f80*/  @P1 BRA `(.L_x_27) ;  /* 0x0000000000081947 */ /* 0x002fea0003800000 */
[----:B------:R-:W1:Y:S02]  /*1f90*/  SYNCS.PHASECHK.TRANS64.TRYWAIT P1, [UR4], R4 ;  /* 0x00000004ff0075a7 */ /* 0x000e640008020144 */
[----:B-1----:R-:W-:Y:S05]  /*1fa0*/  @!P1 BRA `(.L_x_28) ;  /* 0x0000006000149947 */ /* 0x002fea0003800000 */
.L_x_27:
[----:B------:R-:W-:Y:S01]  /*1fb0*/  ULEA UR12, UR10, UR8, 0xa ;  /* 0x000000080a0c7291 */ /* 0x000fe2000f8e503f */
[----:B------:R-:W-:Y:S01]  /*1fc0*/  WARPGROUP.ARRIVE ;  /* 0x00000000000079c5 */ /* 0x000fe20000000000 */
[----:B------:R-:W-:Y:S01]  /*1fd0*/  ULEA UR11, UR10, UR9, 0xb ;  /* 0x000000090a0b7291 */ /* 0x000fe2000f8e583f */
[----:B------:R-:W-:Y:S01]  /*1fe0*/  UMOV UR5, 0x40000040 ;  /* 0x4000004000057882 */ /* 0x000fe20000000000 */
[----:B------:R-:W-:-:S03]  /*1ff0*/  UMOV UR7, 0x40000040 ;  /* 0x4000004000077882 */ /* 0x000fc60000000000 */
[----:B------:R-:W-:Y:S02]  /*2000*/  UMOV UR4, UR12 ;  /* 0x0000000c00047c82 */ /* 0x000fe40008000000 */
[----:B------:R-:W-:Y:S02]  /*2010*/  UMOV UR6, UR11 ;  /* 0x0000000b00067c82 */ /* 0x000fe40008000000 */
[----:B------:R-:W-:Y:S01]  /*2020*/  HGMMA.64x128x16.F32.BF16 R24, gdesc[UR4], R24, gsb0 ;  /* 0x01e00000041879f0 */ /* 0x000fe20008001818 */
        /* <DEDUP_REMOVED lines=51> */
[----:B------:R-:W-:Y:S01]  /*2360*/  BPT.TRAP 0x1 ;  /* 0x000000040000795c */ /* 0x000fe20000300000 */
.L_x_29:
[----:B------:R-:W-:Y:S01]  /*2370*/  ISETP.NE.AND P1, PT, R99, RZ, PT ;  /* 0x000000ff6300720c */ /* 0x000fe20003f25270 */
[----:B------:R-:W-:-:S12]  /*2380*/  UISETP.GT.U32.AND UP0, UPT, UR40, 0x1, UPT ;  /* 0x000000012800788c */ /* 0x000fd8000bf04070 */
[----:B01----:R-:W-:-:S05]  /*2390*/  @P1 LEA R4, R3, UR42, 0x3 ;  /* 0x0000002a03041c11 */ /* 0x003fca000f8e18ff */
[----:B------:R-:W-:-:S05]  /*23a0*/  @P1 VIADD R5, R4, 0x20 ;  /* 0x0000002004051836 */ /* 0x000fca0000000000 */
[----:B------:R-:W-:-:S04]  /*23b0*/  @P1 PRMT R5, R22, 0x654, R5 ;  /* 0x0000065416051816 */ /* 0x000fc80000000005 */
[----:B------:R0:W-:Y:S01]  /*23c0*/  @P1 SYNCS.ARRIVE.TRANS64.RED.A1T0 RZ, [R5+URZ], RZ ;  /* 0x000000ff05ff19a7 */ /* 0x0001e2000810043f */
[----:B------:R-:W-:-:S13]  /*23d0*/  PLOP3.LUT P1, PT, PT, PT, UP0, 0x80, 0x0 ;  /* 0x000000000000781c */ /* 0x000fda0003f2f008 */
[----:B0-----:R-:W-:Y:S05]  /*23e0*/  @P1 BRA `(.L_x_30) ;  /* 0x0000000000041947 */ /* 0x001fea0003800000 */
[----:B------:R-:W-:Y:S01]  /*23f0*/  BPT.TRAP 0x1 ;  /* 0x000000040000795c */ /* 0x000fe20000300000 */
.L_x_30:
[----:B------:R-:W-:Y:S01]  /*2400*/  UIADD3 UR10, UR10, 0x1, URZ ;  /* 0x000000010a0a7890 */ /* 0x000fe2000fffe03f */
[C---:B------:R-:W-:Y:S01]  /*2410*/  ISETP.GT.AND P2, PT, R0.reuse, 0x1, PT ;  /* 0x000000010000780c */ /* 0x040fe20003f44270 */
[----:B------:R-:W-:Y:S02]  /*2420*/  VIADD R3, R3, 0x1 ;  /* 0x0000000103037836 */ /* 0x000fe40000000000 */
[----:B------:R-:W-:Y:S01]  /*2430*/  UISETP.NE.AND UP0, UPT, UR10, 0x4, UPT ;  /* 0x000000040a00788c */ /* 0x000fe2000bf05270 */
[----:B------:R-:W-:Y:S02]  /*2440*/  VIADD R0, R0, 0xffffffff ;  /* 0xffffffff00007836 */ /* 0x000fe40000000000 */
[C---:B------:R-:W-:Y:S01]  /*2450*/  ISETP.NE.AND P1, PT, R3.reuse, 0x4, PT ;  /* 0x000000040300780c */ /* 0x040fe20003f25270 */
[----:B------:R-:W-:Y:S02]  /*2460*/  USEL UR4, URZ, 0x1, UP0 ;  /* 0x000000013f047887 */ /* 0x000fe40008000000 */
[----:B------:R-:W-:Y:S01]  /*2470*/  USEL UR10, UR10, URZ, UP0 ;  /* 0x0000003f0a0a7287 */ /* 0x000fe20008000000 */
[----:B------:R-:W-:-:S03]  /*2480*/  SEL R3, R3, RZ, P1 ;  /* 0x000000ff03037207 */ /* 0x000fc60000800000 */
[----:B------:R-:W-:Y:S01]  /*2490*/  LOP3.LUT R6, R6, UR4, RZ, 0x3c, !PT ;  /* 0x0000000406067c12 */ /* 0x000fe2000f8e3cff */
[----:B------:R-:W-:Y:S07]  /*24a0*/  @P2 BRA `(.L_x_31) ;  /* 0xfffffff800982947 */ /* 0x000fee000383ffff */
.L_x_24:
[----:B01----:R-:W0:Y:S01]  /*24b0*/  LDC R0, c[0x0][0x28c] ;  /* 0x0000a300ff007b82 */ /* 0x003e220000000800 */
[----:B------:R1:W-:Y:S01]  /*24c0*/  SYNCS.ARRIVE.TRANS64.A1T0 RZ, [R101+UR50], RZ ;  /* 0x000000ff65ff79a7 */ /* 0x0003e20008100032 */
[----:B0-----:R-:W-:-:S13]  /*24d0*/  ISETP.GE.AND P1, PT, R0, 0x1, PT ;  /* 0x000000010000780c */ /* 0x001fda0003f26270 */
[----:B-1----:R-:W-:Y:S05]  /*24e0*/  @!P1 BRA `(.L_x_32) ;  /* 0x0000000000409947 */ /* 0x002fea0003800000 */
[----:B------:R-:W-:Y:S05]  /*24f0*/  @!P0 BRA `(.L_x_33) ;  /* 0x0000000000048947 */ /* 0x000fea0003800000 */
[----:B------:R-:W-:Y:S01]  /*2500*/  BPT.TRAP 0x1 ;  /* 0x000000040000795c */ /* 0x000fe20000300000 */
.L_x_33:
[----:B------:R-:W-:Y:S01]  /*2510*/  ISETP.NE.AND P0, PT, R99, RZ, PT ;  /* 0x000000ff6300720c */ /* 0x000fe20003f05270 */
[----:B------:R-:W-:-:S12]  /*2520*/  IMAD.U32 R3, RZ, RZ, UR42 ;  /* 0x0000002aff037e24 */ /* 0x000fd8000f8e00ff */
[----:B------:R-:W-:-:S05]  /*2530*/  VOTEU.ANY UP0, P0 ;  /* 0x00000000003f7886 */ /* 0x000fca0000000100 */
[----:B------:R-:W-:Y:S02]  /*2540*/  @UP0 UIADD3 UR4, UR46, UR45, URZ ;  /* 0x0000002d2e040290 */ /* 0x000fe4000fffe03f */
[----:B------:R-:W-:-:S04]  /*2550*/  UISETP.GT.U32.AND UP0, UPT, UR40, 0x1, UPT ;  /* 0x000000012800788c */ /* 0x000fc8000bf04070 */
[----:B------:R-:W-:-:S04]  /*2560*/  IMAD.U32 R0, RZ, RZ, UR4 ;  /* 0x00000004ff007e24 */ /* 0x000fc8000f8e00ff */
[----:B------:R-:W-:-:S05]  /*2570*/  @P0 IMAD.SHL.U32 R0, R0, 0x8, RZ ;  /* 0x0000000800000824 */ /* 0x000fca00078e00ff */
[----:B------:R-:W-:-:S04]  /*2580*/  @P0 LOP3.LUT R0, R0, 0x18, RZ, 0xc0, !PT ;  /* 0x0000001800000812 */ /* 0x000fc800078ec0ff */
[----:B------:R-:W-:-:S04]  /*2590*/  @P0 IADD3 R3, R3, 0x20, R0 ;  /* 0x0000002003030810 */ /* 0x000fc80007ffe000 */
[----:B------:R-:W-:-:S04]  /*25a0*/  @P0 PRMT R3, R22, 0x654, R3 ;  /* 0x0000065416030816 */ /* 0x000fc80000000003 */
[----:B------:R0:W-:Y:S01]  /*25b0*/  @P0 SYNCS.ARRIVE.TRANS64.RED.A1T0 RZ, [R3+URZ], RZ ;  /* 0x000000ff03ff09a7 */ /* 0x0001e2000810043f */
[----:B------:R-:W-:-:S13]  /*25c0*/  PLOP3.LUT P0, PT, PT, PT, UP0, 0x80, 0x0 ;  /* 0x000000000000781c */ /* 0x000fda0003f0f008 */
[----:B0-----:R-:W-:Y:S05]  /*25d0*/  @P0 BRA `(.L_x_32) ;  /* 0x0000000000040947 */ /* 0x001fea0003800000 */
[----:B------:R-:W-:Y:S01]  /*25e0*/  BPT.TRAP 0x1 ;  /* 0x000000040000795c */ /* 0x000fe20000300000 */
.L_x_32:
[----:B------:R-:W-:Y:S02]  /*25f0*/  SHF.L.U32 R3, R100, 0x1f, RZ ;  /* 0x0000001f64037819 */ /* 0x000fe400000006ff */
[----:B------:R-:W-:Y:S02]  /*2600*/  SHF.R.S32.HI R13, RZ, 0x1f, R19 ;  /* 0x0000001fff0d7819 */ /* 0x000fe40000011413 */
[----:B------:R-:W0:Y:S02]  /*2610*/  SYNCS.PHASECHK.TRANS64.TRYWAIT P0, [R96+URZ+0x8], R3 ;  /* 0x00000803600075a7 */ /* 0x000e24000800017f */
[----:B0-----:R-:W-:Y:S05]  /*2620*/  @!P0 BRA `(.L_x_34) ;  /* 0x00000058008c8947 */ /* 0x001fea0003800000 */
.L_x_188:
[----:B------:R-:W-:Y:S01]  /*2630*/  IMAD.SHL.U32 R5, R18, 0x40, RZ ;  /* 0x0000004012057824 */ /* 0x000fe200078e00ff */
[----:B------:R-:W-:Y:S01]  /*2640*/  ULDC UR6, c[0x0][0x284] ;  /* 0x0000a10000067ab9 */ /* 0x000fe20000000800 */
[----:B------:R-:W-:Y:S01]  /*2650*/  IMAD.SHL.U32 R10, R2, 0x80, RZ ;  /* 0x00000080020a7824 */ /* 0x000fe200078e00ff */
[----:B------:R-:W-:Y:S01]  /*2660*/  ULDC.64 UR4, c[0x0][0x5d0] ;  /* 0x0001740000047ab9 */ /* 0x000fe20000000a00 */
[----:B------:R-:W-:Y:S01]  /*2670*/  IMAD.WIDE R20, R18, 0x40, R90 ;  /* 0x0000004012147825 */ /* 0x000fe200078e025a */
[----:B------:R-:W-:Y:S01]  /*2680*/  ISETP.GE.AND P0, PT, R5, UR6, PT ;  /* 0x0000000605007c0c */ /* 0x000fe2000bf06270 */
[----:B------:R-:W-:Y:S01]  /*2690*/  ULDC UR6, c[0x0][0x288] ;  /* 0x0000a20000067ab9 */ /* 0x000fe20000000800 */
[----:B------:R-:W-:Y:S01]  /*26a0*/  SHF.R.S32.HI R11, RZ, 0x1f, R10 ;  /* 0x0000001fff0b7819 */ /* 0x000fe2000001140a */
[----:B------:R-:W-:Y:S01]  /*26b0*/  IMAD R0, R13, UR4, RZ ;  /* 0x000000040d007c24 */ /* 0x000fe2000f8e02ff */
[----:B------:R-:W-:Y:S01]  /*26c0*/  ISETP.GE.OR P0, PT, R10, UR6, P0 ;  /* 0x000000060a007c0c */ /* 0x000fe20008706670 */
[----:B0-----:R-:W-:-:S04]  /*26d0*/  IMAD.WIDE.U32 R2, R19, UR4, R92 ;  /* 0x0000000413027c25 */ /* 0x001fc8000f8e005c */
[----:B------:R-:W-:Y:S01]  /*26e0*/  IMAD R7, R19, UR5, R0 ;  /* 0x0000000513077c24 */ /* 0x000fe2000f8e0200 */
[----:B------:R-:W-:Y:S01]  /*26f0*/  IADD3 R2, P1, R10, R2, RZ ;  /* 0x000000020a027210 */ /* 0x000fe20007f3e0ff */
[----:B------:R-:W-:Y:S02]  /*2700*/  ULDC.64 UR4, c[0x0][0x5c8] ;  /* 0x0001720000047ab9 */ /* 0x000fe40000000a00 */
[----:B------:R-:W-:Y:S01]  /*2710*/  IMAD R9, R21, UR4, RZ ;  /* 0x0000000415097c24 */ /* 0x000fe2000f8e02ff */
[----:B------:R-:W-:-:S03]  /*2720*/  IADD3.X R3, R11, R3, R7, P1, !PT ;  /* 0x000000030b037210 */ /* 0x000fc60000ffe407 */
[C---:B------:R-:W-:Y:S02]  /*2730*/  IMAD R9, R20.reuse, UR5, R9 ;  /* 0x0000000514097c24 */ /* 0x040fe4000f8e0209 */
[----:B------:R-:W-:Y:S01]  /*2740*/  IMAD.WIDE.U32 R102, R20, UR4, R2 ;  /* 0x0000000414667c25 */ /* 0x000fe2000f8e0002 */
[----:B------:R-:W-:Y:S06]  /*2750*/  @P0 BRA `(.L_x_35) ;  /* 0x0000003c00dc0947 */ /* 0x000fec0003800000 */
[----:B-----5:R-:W-:Y:S01]  /*2760*/  FSETP.NEU.AND P0, PT, R88, RZ, PT ;  /* 0x000000ff5800720b */ /* 0x020fe20003f0d000 */
[----:B------:R-:W-:Y:S01]  /*2770*/  IMAD.IADD R14, R95, 0x1, -R10 ;  /* 0x000000015f0e7824 */ /* 0x000fe200078e0a0a */
[----:B------:R-:W-:Y:S01]  /*2780*/  BSSY B0, `(.L_x_35) ;  /* 0x00003f4000007945 */ /* 0x000fe20003800000 */
[----:B------:R-:W-:Y:S02]  /*2790*/  IMAD.IADD R0, R98, 0x1, -R5 ;  /* 0x0000000162007824 */ /* 0x000fe400078e0a05 */
[----:B------:R-:W-:Y:S01]  /*27a0*/  IMAD.IADD R111, R103, 0x1, R9 ;  /* 0x00000001676f7824 */ /* 0x000fe200078e0209 */
[----:B------:R-:W-:-:S04]  /*27b0*/  ISETP.GT.AND P2, PT, R14, RZ, PT ;  /* 0x000000ff0e00720c */ /* 0x000fc80003f44270 */
[----:B------:R-:W-:-:S03]  /*27c0*/  ISETP.GT.AND P1, PT, R0, RZ, P2 ;  /* 0x000000ff0000720c */ /* 0x000fc60001724270 */
[----:B------:R-:W-:Y:S10]  /*27d0*/  @!P0 BRA `(.L_x_36) ;  /* 0x0000002c00208947 */ /* 0x000ff40003800000 */
[----:B------:R-:W0:Y:S01]  /*27e0*/  LDC.64 R104, c[0x0][0x5b8] ;  /* 0x00016e00ff687b82 */ /* 0x000e220000000a00 */
[----:B------:R-:W-:-:S07]  /*27f0*/  ULDC.64 UR4, c[0x0][0x5c0] ;  /* 0x0001700000047ab9 */ /* 0x000fce0000000a00 */
[----:B------:R-:W1:Y:S08]  /*2800*/  LDC.64 R106, c[0x0][0x5b0] ;  /* 0x00016c00ff6a7b82 */ /* 0x000e700000000a00 */
[----:B------:R-:W2:Y:S01]  /*2810*/  LDC.64 R108, c[0x0][0x5a8] ;  /* 0x00016a00ff6c7b82 */ /* 0x000ea20000000a00 */
[-C--:B0-----:R-:W-:Y:S02]  /*2820*/  IMAD R4, R13, R104.reuse, RZ ;  /* 0x000000680d047224 */ /* 0x081fe400078e02ff */
[----:B------:R-:W-:-:S04]  /*2830*/  IMAD.WIDE.U32 R2, R19, R104, R92 ;  /* 0x0000006813027225 */ /* 0x000fc800078e005c */
[----:B------:R-:W-:Y:S01]  /*2840*/  IMAD R103, R19, R105, R4 ;  /* 0x0000006913677224 */ /* 0x000fe200078e0204 */
[----:B------:R-:W-:Y:S01]  /*2850*/  IADD3 R4, P0, R10, R2, RZ ;  /* 0x000000020a047210 */ /* 0x000fe20007f1e0ff */
[----:B-1----:R-:W-:-:S03]  /*2860*/  IMAD R2, R21, R106, RZ ;  /* 0x0000006a15027224 */ /* 0x002fc600078e02ff */
[----:B------:R-:W-:Y:S01]  /*2870*/  IADD3.X R5, R11, R3, R103, P0, !PT ;  /* 0x000000030b057210 */ /* 0x000fe200007fe467 */
[C---:B------:R-:W-:Y:S02]  /*2880*/  IMAD R105, R20.reuse, R107, R2 ;  /* 0x0000006b14697224 */ /* 0x040fe400078e0202 */
[----:B------:R-:W-:-:S04]  /*2890*/  IMAD.WIDE.U32 R2, R20, R106, R4 ;  /* 0x0000006a14027225 */ /* 0x000fc800078e0004 */
[----:B------:R-:W-:Y:S01]  /*28a0*/  IMAD.IADD R3, R3, 0x1, R105 ;  /* 0x0000000103037824 */ /* 0x000fe200078e0269 */
[----:B--2---:R-:W-:-:S04]  /*28b0*/  LEA R8, P0, R2, R108, 0x1 ;  /* 0x0000006c02087211 */ /* 0x004fc800078008ff */
[----:B------:R-:W-:-:S05]  /*28c0*/  LEA.HI.X R9, R2, R109, R3, 0x1, P0 ;  /* 0x0000006d02097211 */ /* 0x000fca00000f0c03 */
[----:B------:R0:W2:Y:S01]  /*28d0*/  @P1 LDG.E.LTC128B.U16 R15, desc[UR54][R8.64] ;  /* 0x00000036080f1981 */ /* 0x0000a2000c1e1520 */
[----:B------:R-:W-:Y:S01]  /*28e0*/  IMAD.WIDE.U32 R2, R20, R106, R10 ;  /* 0x0000006a14027225 */ /* 0x000fe200078e000a */
[----:B------:R-:W-:Y:S02]  /*28f0*/  BSSY B1, `(.L_x_37) ;  /* 0x0000014000017945 */ /* 0x000fe40003800000 */
[----:B------:R-:W-:-:S04]  /*2900*/  IADD3 R12, P0, R92, R2, RZ ;  /* 0x000000025c0c7210 */ /* 0x000fc80007f1e0ff */
[----:B------:R-:W-:Y:S01]  /*2910*/  IADD3.X R13, R93, R105, R3, P0, !PT ;  /* 0x000000695d0d7210 */ /* 0x000fe200007fe403 */
[----:B0-----:R-:W-:Y:S01]  /*2920*/  IMAD.SHL.U32 R8, R106, 0x8, RZ ;  /* 0x000000086a087824 */ /* 0x001fe200078e00ff */
[----:B------:R-:W-:Y:S02]  /*2930*/  LEA R6, P0, R102, UR4, 0x1 ;  /* 0x0000000466067c11 */ /* 0x000fe4000f8008ff */
[----:B------:R-:W-:Y:S01]  /*2940*/  SHF.L.U64.HI R9, R106, 0x3, R107 ;  /* 0x000000036a097819 */ /* 0x000fe2000001026b */
[----:B------:R-:W-:-:S04]  /*2950*/  IMAD.WIDE.U32 R12, R19, R104, R12 ;  /* 0x00000068130c7225 */ /* 0x000fc800078e000c */
[----:B------:R-:W-:Y:S01]  /*2960*/  IMAD.IADD R3, R103, 0x1, R13 ;  /* 0x0000000167037824 */ /* 0x000fe200078e020d */
[----:B------:R-:W-:-:S04]  /*2970*/  LEA R2, P4, R12, R108, 0x1 ;  /* 0x0000006c0c027211 */ /* 0x000fc800078808ff */
[----:B------:R-:W-:Y:S01]  /*2980*/  LEA.HI.X R3, R12, R109, R3, 0x1, P4 ;  /* 0x0000006d0c037211 */ /* 0x000fe200020f0c03 */
[----:B--2---:R-:W-:-:S04]  /*2990*/  IMAD.U32 R7, R15, 0x10000, RZ ;  /* 0x000100000f077824 */ /* 0x004fc800078e00ff */
[----:B------:R-:W-:-:S04]  /*29a0*/  FMUL R7, R7, R88 ;  /* 0x0000005807077220 */ /* 0x000fc80000400000 */
[----:B------:R-:W-:Y:S01]  /*29b0*/  FFMA R24, R24, R23, R7 ;  /* 0x0000001718187223 */ /* 0x000fe20000000007 */
[----:B------:R-:W-:Y:S02]  /*29c0*/  LEA.HI.X R7, R102, UR5, R111, 0x1, P0 ;  /* 0x0000000566077c11 */ /* 0x000fe400080f0c6f */
[----:B------:R-:W-:Y:S02]  /*29d0*/  ISETP.GT.AND P0, PT, R14, 0x1, PT ;  /* 0x000000010e00780c */ /* 0x000fe40003f04270 */
[----:B------:R-:W-:Y:S02]  /*29e0*/  F2FP.BF16.F32.PACK_AB R24, RZ, R24 ;  /* 0x00000018ff18723e */ /* 0x000fe400000010ff */
[----:B------:R-:W-:-:S03]  /*29f0*/  ISETP.GT.AND P3, PT, R0, RZ, P0 ;  /* 0x000000ff0000720c */ /* 0x000fc60000764270 */
[----:B------:R0:W-:Y:S10]  /*2a00*/  @P1 STG.E.U16 desc[UR54][R6.64], R24 ;  /* 0x0000001806001986 */ /* 0x0001f4000c101536 */
[----:B------:R-:W-:Y:S05]  /*2a10*/  @!P3 BRA `(.L_x_38) ;  /* 0x000000000004b947 */ /* 0x000fea0003800000 */
[----:B------:R1:W5:Y:S02]  /*2a20*/  LDG.E.LTC128B.U16 R15, desc[UR54][R2.64+0x2] ;  /* 0x00000236020f7981 */ /* 0x000364000c1e1520 */
.L_x_38:
[----:B------:R-:W-:Y:S05]  /*2a30*/  BSYNC B1 ;  /* 0x0000000000017941 */ /* 0x000fea0003800000 */
.L_x_37:
[----:B------:R-:W-:Y:S01]  /*2a40*/  IMAD.WIDE.U32 R8, R20, R106, R8 ;  /* 0x0000006a14087225 */ /* 0x000fe200078e0008 */
[----:B------:R-:W-:-:S03]  /*2a50*/  ISETP.GT.AND P2, PT, R0, 0x8, P2 ;  /* 0x000000080000780c */ /* 0x000fc60001744270 */
[----:B-----5:R-:W-:Y:S01]  /*2a60*/  IMAD.U32 R13, R15, 0x10000, RZ ;  /* 0x000100000f0d7824 */ /* 0x020fe200078e00ff */
[----:B------:R-:W-:Y:S01]  /*2a70*/  IADD3 R4, P1, R4, R8, RZ ;  /* 0x0000000804047210 */ /* 0x000fe20007f3e0ff */
[----:B------:R-:W-:Y:S02]  /*2a80*/  IMAD.IADD R105, R105, 0x1, R9 ;  /* 0x0000000169697824 */ /* 0x000fe400078e0209 */
[----:B------:R-:W-:Y:S02]  /*2a90*/  FMUL R12, R13, R88 ;  /* 0x000000580d0c7220 */ /* 0x000fe40000400000 */
[----:B------:R-:W-:Y:S02]  /*2aa0*/  IMAD.X R5, R105, 0x1, R5, P1 ;  /* 0x0000000169057824 */ /* 0x000fe400008e0605 */
[----:B------:R-:W-:Y:S01]  /*2ab0*/  FFMA R25, R25, R23, R12 ;  /* 0x0000001719197223 */ /* 0x000fe2000000000c */
[----:B------:R-:W-:-:S04]  /*2ac0*/  LEA R12, P1, R4, R108, 0x1 ;  /* 0x0000006c040c7211 */ /* 0x000fc800078208ff */
[----:B------:R-:W-:Y:S01]  /*2ad0*/  LEA.HI.X R13, R4, R109, R5, 0x1, P1 ;  /* 0x0000006d040d7211 */ /* 0x000fe200008f0c05 */
[----:B------:R-:W-:Y:S01]  /*2ae0*/  @P3 IMAD.MOV.U32 R4, RZ, RZ, R6 ;  /* 0x000000ffff043224 */ /* 0x000fe200078e0006 */
[----:B------:R-:W-:Y:S01]  /*2af0*/  F2FP.BF16.F32.PACK_AB R25, RZ, R25 ;  /* 0x00000019ff19723e */ /* 0x000fe200000010ff */
[----:B------:R-:W-:-:S05]  /*2b00*/  @P3 IMAD.MOV.U32 R5, RZ, RZ, R7 ;  /* 0x000000ffff053224 */ /* 0x000fca00078e0007 */
[----:B------:R2:W-:Y:S04]  /*2b10*/  @P3 STG.E.U16 desc[UR54][R4.64+0x2], R25 ;  /* 0x0000021904003986 */ /* 0x0005e8000c101536 */
[----:B------:R-:W3:Y:S01]  /*2b20*/  @P2 LDG.E.LTC128B.U16 R15, desc[UR54][R12.64] ;  /* 0x000000360c0f2981 */ /* 0x000ee2000c1e1520 */
[----:B------:R-:W-:Y:S01]  /*2b30*/  IADD3 R10, P1, P3, R92, R8, R10 ;  /* 0x000000085c0a7210 */ /* 0x000fe20007b3e00a */
[----:B------:R-:W-:Y:S01]  /*2b40*/  BSSY B1, `(.L_x_39) ;  /* 0x0000011000017945 */ /* 0x000fe20003800000 */
[----:B------:R-:W-:Y:S02]  /*2b50*/  ISETP.GT.AND P0, PT, R0, 0x8, P0 ;  /* 0x000000080000780c */ /* 0x000fe40000704270 */
[----:B------:R-:W-:Y:S02]  /*2b60*/  IADD3.X R11, R93, R105, R11, P1, P3 ;  /* 0x000000695d0b7210 */ /* 0x000fe40000fe640b */
[C---:B------:R-:W-:Y:S01]  /*2b70*/  LEA R8, P1, R94.reuse, R6, 0x1 ;  /* 0x000000065e087211 */ /* 0x040fe200078208ff */
[----:B------:R-:W-:Y:S01]  /*2b80*/  IMAD.WIDE.U32 R10, R19, R104, R10 ;  /* 0x00000068130a7225 */ /* 0x000fe200078e000a */
[----:B------:R-:W-:-:S03]  /*2b90*/  SHF.L.U64.HI R19, R94, 0x1, R89 ;  /* 0x000000015e137819 */ /* 0x000fc60000010259 */
[----:B------:R-:W-:Y:S01]  /*2ba0*/  IMAD.IADD R11, R103, 0x1, R11 ;  /* 0x00000001670b7824 */ /* 0x000fe200078e020b */
[----:B--2---:R-:W-:-:S04]  /*2bb0*/  LEA R4, P3, R10, R108, 0x1 ;  /* 0x0000006c0a047211 */ /* 0x004fc800078608ff */
[----:B------:R-:W-:Y:S01]  /*2bc0*/  LEA.HI.X R5, R10, R109, R11, 0x1, P3 ;  /* 0x0000006d0a057211 */ /* 0x000fe200018f0c0b */
[----:B---3--:R-:W-:-:S04]  /*2bd0*/  IMAD.U32 R9, R15, 0x10000, RZ ;  /* 0x000100000f097824 */ /* 0x008fc800078e00ff */
[----:B------:R-:W-:-:S04]  /*2be0*/  FMUL R9, R9, R88 ;  /* 0x0000005809097220 */ /* 0x000fc80000400000 */
[----:B------:R-:W-:-:S05]  /*2bf0*/  FFMA R9, R26, R23, R9 ;  /* 0x000000171a097223 */ /* 0x000fca0000000009 */
[----:B------:R-:W-:Y:S01]  /*2c00*/  F2FP.BF16.F32.PACK_AB R12, RZ, R9 ;  /* 0x00000009ff0c723e */ /* 0x000fe200000010ff */
[----:B------:R-:W-:-:S05]  /*2c10*/  IMAD.X R9, R19, 0x1, R7, P1 ;  /* 0x0000000113097824 */ /* 0x000fca00008e0607 */
[----:B------:R2:W-:Y:S01]  /*2c20*/  @P2 STG.E.U16 desc[UR54][R8.64], R12 ;  /* 0x0000000c08002986 */ /* 0x0005e2000c101536 */
[----:B------:R-:W-:Y:S05]  /*2c30*/  @!P0 BRA `(.L_x_40) ;  /* 0x0000000000048947 */ /* 0x000fea0003800000 */
[----:B------:R3:W5:Y:S02]  /*2c40*/  LDG.E.LTC128B.U16 R15, desc[UR54][R4.64+0x2] ;  /* 0x00000236040f7981 */ /* 0x000764000c1e1520 */
.L_x_40:
[----:B------:R-:W-:Y:S05]  /*2c50*/  BSYNC B1 ;  /* 0x0000000000017941 */ /* 0x000fea0003800000 */
.L_x_39:
[----:B-----5:R-:W-:Y:S01]  /*2c60*/  IMAD.U32 R11, R15, 0x10000, RZ ;  /* 0x000100000f0b7824 */ /* 0x020fe200078e00ff */
[----:B------:R-:W-:Y:S01]  /*2c70*/  ISETP.GT.AND P1, PT, R14, 0x8, PT ;  /* 0x000000080e00780c */ /* 0x000fe20003f24270 */
[----:B------:R-:W-:Y:S02]  /*2c80*/  BSSY B1, `(.L_x_41) ;  /* 0x0000008000017945 */ /* 0x000fe40003800000 */
[----:B------:R-:W-:Y:S01]  /*2c90*/  FMUL R10, R11, R88 ;  /* 0x000000580b0a7220 */ /* 0x000fe20000400000 */
[----:B------:R-:W-:-:S03]  /*2ca0*/  ISETP.GT.AND P2, PT, R0, RZ, P1 ;  /* 0x000000ff0000720c */ /* 0x000fc60000f44270 */
[----:B------:R-:W-:-:S05]  /*2cb0*/  FFMA R10, R27, R23, R10 ;  /* 0x000000171b0a7223 */ /* 0x000fca000000000a */
[----:B------:R-:W-:-:S05]  /*2cc0*/  F2FP.BF16.F32.PACK_AB R10, RZ, R10 ;  /* 0x0000000aff0a723e */ /* 0x000fca00000010ff */
[----:B------:R4:W-:Y:S01]  /*2cd0*/  @P0 STG.E.U16 desc[UR54][R8.64+0x2], R10 ;  /* 0x0000020a08000986 */ /* 0x0009e2000c101536 */
[----:B------:R-:W-:Y:S05]  /*2ce0*/  @!P2 BRA `(.L_x_42) ;  /* 0x000000000004a947 */ /* 0x000fea0003800000 */
[----:B------:R0:W5:Y:S02]  /*2cf0*/  LDG.E.LTC128B.U16 R15, desc[UR54][R2.64+0x10] ;  /* 0x00001036020f7981 */ /* 0x000164000c1e1520 */
.L_x_42:
[----:B------:R-:W-:Y:S05]  /*2d00*/  BSYNC B1 ;  /* 0x0000000000017941 */ /* 0x000fea0003800000 */
.L_x_41:
        /* <DEDUP_REMOVED lines=10> */
.L_x_44:
[----:B------:R-:W-:Y:S05]  /*2db0*/  BSYNC B1 ;  /* 0x0000000000017941 */ /* 0x000fea0003800000 */
.L_x_43:
[----:B0----5:R-:W-:Y:S01]  /*2dc0*/  IMAD.U32 R11, R15, 0x10000, RZ ;  /* 0x000100000f0b7824 */ /* 0x021fe200078e00ff */
[----:B------:R-:W-:Y:S01]  /*2dd0*/  ISETP.GT.AND P1, PT, R0, 0x8, P1 ;  /* 0x000000080000780c */ /* 0x000fe20000f24270 */
[----:B------:R-:W-:Y:S02]  /*2de0*/  BSSY B1, `(.L_x_45) ;  /* 0x0000007000017945 */ /* 0x000fe40003800000 */
[----:B----4-:R-:W-:-:S04]  /*2df0*/  FMUL R10, R11, R88 ;  /* 0x000000580b0a7220 */ /* 0x010fc80000400000 */
[----:B------:R-:W-:-:S05]  /*2e00*/  FFMA R10, R29, R23, R10 ;  /* 0x000000171d0a7223 */ /* 0x000fca000000000a */
[----:B------:R-:W-:-:S05]  /*2e10*/  F2FP.BF16.F32.PACK_AB R10, RZ, R10 ;  /* 0x0000000aff0a723e */ /* 0x000fca00000010ff */
[----:B------:R0:W-:Y:S01]  /*2e20*/  @P3 STG.E.U16 desc[UR54][R6.64+0x12], R10 ;  /* 0x0000120a06003986 */ /* 0x0001e2000c101536 */
[----:B------:R-:W-:Y:S05]  /*2e30*/  @!P1 BRA `(.L_x_46) ;  /* 0x0000000000049947 */ /* 0x000fea0003800000 */
[----:B------:R4:W5:Y:S02]  /*2e40*/  LDG.E.LTC128B.U16 R15, desc[UR54][R4.64+0x10] ;  /* 0x00001036040f7981 */ /* 0x000964000c1e1520 */
.L_x_46:
[----:B------:R-:W-:Y:S05]  /*2e50*/  BSYNC B1 ;  /* 0x0000000000017941 */ /* 0x000fea0003800000 */
.L_x_45:
[----:B-----5:R-:W-:Y:S01]  /*2e60*/  IMAD.U32 R11, R15, 0x10000, RZ ;  /* 0x000100000f0b7824 */ /* 0x020fe200078e00ff */
[----:B------:R-:W-:Y:S01]  /*2e70*/  ISETP.GT.AND P0, PT, R0, 0x8, P0 ;  /* 0x000000080000780c */ /* 0x000fe20000704270 */
[----:B------:R-:W-:Y:S02]  /*2e80*/  BSSY B1, `(.L_x_47) ;  /* 0x0000007000017945 */ /* 0x000fe40003800000 */
[----:B------:R-:W-:-:S04]  /*2e90*/  FMUL R11, R11, R88 ;  /* 0x000000580b0b7220 */ /* 0x000fc80000400000 */
[----:B------:R-:W-:-:S05]  /*2ea0*/  FFMA R11, R30, R23, R11 ;  /* 0x000000171e0b7223 */ /* 0x000fca000000000b */
[----:B------:R-:W-:-:S05]  /*2eb0*/  F2FP.BF16.F32.PACK_AB R11, RZ, R11 ;  /* 0x0000000bff0b723e */ /* 0x000fca00000010ff */
[----:B------:R0:W-:Y:S01]  /*2ec0*/  @P1 STG.E.U16 desc[UR54][R8.64+0x10], R11 ;  /* 0x0000100b08001986 */ /* 0x0001e2000c101536 */
[----:B------:R-:W-:Y:S05]  /*2ed0*/  @!P0 BRA `(.L_x_48) ;  /* 0x0000000000048947 */ /* 0x000fea0003800000 */
[----:B------:R0:W5:Y:S02]  /*2ee0*/  LDG.E.LTC128B.U16 R15, desc[UR54][R4.64+0x12] ;  /* 0x00001236040f7981 */ /* 0x000164000c1e1520 */
.L_x_48:
[----:B------:R-:W-:Y:S05]  /*2ef0*/  BSYNC B1 ;  /* 0x0000000000017941 */ /* 0x000fea0003800000 */
.L_x_47:
[----:B0----5:R-:W-:Y:S01]  /*2f00*/  IMAD.U32 R11, R15, 0x10000, RZ ;  /* 0x000100000f0b7824 */ /* 0x021fe200078e00ff */
        /* <DEDUP_REMOVED lines=9> */
.L_x_50:
[----:B------:R-:W-:Y:S05]  /*2fa0*/  BSYNC B1 ;  /* 0x0000000000017941 */ /* 0x000fea0003800000 */
.L_x_49:
        /* <DEDUP_REMOVED lines=10> */
.L_x_52:
[----:B------:R-:W-:Y:S05]  /*3050*/  BSYNC B1 ;  /* 0x0000000000017941 */ /* 0x000fea0003800000 */
.L_x_51:
[----:B0----5:R-:W-:Y:S01]  /*3060*/  IMAD.U32 R11, R15, 0x10000, RZ ;  /* 0x000100000f0b7824 */ /* 0x021fe200078e00ff */
        /* <DEDUP_REMOVED lines=8> */
.L_x_54:
[----:B------:R-:W-:Y:S05]  /*30f0*/  BSYNC B1 ;  /* 0x0000000000017941 */ /* 0x000fea0003800000 */
.L_x_53:
        /* <DEDUP_REMOVED lines=9> */
.L_x_56:
[----:B------:R-:W-:Y:S05]  /*3190*/  BSYNC B1 ;  /* 0x0000000000017941 */ /* 0x000fea0003800000 */
.L_x_55:
        /* <DEDUP_REMOVED lines=10> */
.L_x_58:
[----:B------:R-:W-:Y:S05]  /*3240*/  BSYNC B1 ;  /* 0x0000000000017941 */ /* 0x000fea0003800000 */
.L_x_57:
        /* <DEDUP_REMOVED lines=10> */
.L_x_60:
[----:B------:R-:W-:Y:S05]  /*32f0*/  BSYNC B1 ;  /* 0x0000000000017941 */ /* 0x000fea0003800000 */
.L_x_59:
        /* <DEDUP_REMOVED lines=9> */
.L_x_62:
[----:B------:R-:W-:Y:S05]  /*3390*/  BSYNC B1 ;  /* 0x0000000000017941 */ /* 0x000fea0003800000 */
.L_x_61:
        /* <DEDUP_REMOVED lines=9> */
.L_x_64:
[----:B------:R-:W-:Y:S05]  /*3430*/  BSYNC B1 ;  /* 0x0000000000017941 */ /* 0x000fea0003800000 */
.L_x_63:
        /* <DEDUP_REMOVED lines=10> */
.L_x_66:
[----:B------:R-:W-:Y:S05]  /*34e0*/  BSYNC B1 ;  /* 0x0000000000017941 */ /* 0x000fea0003800000 */
.L_x_65:
        /* <DEDUP_REMOVED lines=10> */
.L_x_68:
[----:B------:R-:W-:Y:S05]  /*3590*/  BSYNC B1 ;  /* 0x0000000000017941 */ /* 0x000fea0003800000 */
.L_x_67:
        /* <DEDUP_REMOVED lines=9> */
.L_x_70:
[----:B------:R-:W-:Y:S05]  /*3630*/  BSYNC B1 ;  /* 0x0000000000017941 */ /* 0x000fea0003800000 */
.L_x_69:
        /* <DEDUP_REMOVED lines=9> */
.L_x_72:
[----:B------:R-:W-:Y:S05]  /*36d0*/  BSYNC B1 ;  /* 0x0000000000017941 */ /* 0x000fea0003800000 */
.L_x_71:
        /* <DEDUP_REMOVED lines=10> */
.L_x_74:
[----:B------:R-:W-:Y:S05]  /*3780*/  BSYNC B1 ;  /* 0x0000000000017941 */ /* 0x000fea0003800000 */
.L_x_73:
        /* <DEDUP_REMOVED lines=10> */
.L_x_76:
[----:B------:R-:W-:Y:S05]  /*3830*/  BSYNC B1 ;  /* 0x0000000000017941 */ /* 0x000fea0003800000 */
.L_x_75:
        /* <DEDUP_REMOVED lines=9> */
.L_x_78:
[----:B------:R-:W-:Y:S05]  /*38d0*/  BSYNC B1 ;  /* 0x0000000000017941 */ /* 0x000fea0003800000 */
.L_x_77:
        /* <DEDUP_REMOVED lines=9> */
.L_x_80:
[----:B------:R-:W-:Y:S05]  /*3970*/  BSYNC B1 ;  /* 0x0000000000017941 */ /* 0x000fea0003800000 */
.L_x_79:
        /* <DEDUP_REMOVED lines=10> */
.L_x_82:
[----:B------:R-:W-:Y:S05]  /*3a20*/  BSYNC B1 ;  /* 0x0000000000017941 */ /* 0x000fea0003800000 */
.L_x_81:
        /* <DEDUP_REMOVED lines=10> */
.L_x_84:
[----:B------:R-:W-:Y:S05]  /*3ad0*/  BSYNC B1 ;  /* 0x0000000000017941 */ /* 0x000fea0003800000 */
.L_x_83:
        /* <DEDUP_REMOVED lines=9> */
.L_x_86:
[----:B------:R-:W-:Y:S05]  /*3b70*/  BSYNC B1 ;  /* 0x0000000000017941 */ /* 0x000fea0003800000 */
.L_x_85:
        /* <DEDUP_REMOVED lines=9> */
.L_x_88:
[----:B------:R-:W-:Y:S05]  /*3c10*/  BSYNC B1 ;  /* 0x0000000000017941 */ /* 0x000fea0003800000 */
.L_x_87:
        /* <DEDUP_REMOVED lines=10> */
.L_x_90:
[----:B------:R-:W-:Y:S05]  /*3cc0*/  BSYNC B1 ;  /* 0x0000000000017941 */ /* 0x000fea0003800000 */
.L_x_89:
        /* <DEDUP_REMOVED lines=10> */
.L_x_92:
[----:B------:R-:W-:Y:S05]  /*3d70*/  BSYNC B1 ;  /* 0x0000000000017941 */ /* 0x000fea0003800000 */
.L_x_91:
        /* <DEDUP_REMOVED lines=9> */
.L_x_94:
[----:B------:R-:W-:Y:S05]  /*3e10*/  BSYNC B1 ;  /* 0x0000000000017941 */ /* 0x000fea0003800000 */
.L_x_93:
        /* <DEDUP_REMOVED lines=9> */
.L_x_96:
[----:B------:R-:W-:Y:S05]  /*3eb0*/  BSYNC B1 ;  /* 0x0000000000017941 */ /* 0x000fea0003800000 */
.L_x_95:
        /* <DEDUP_REMOVED lines=10> */
.L_x_98:
[----:B------:R-:W-:Y:S05]  /*3f60*/  BSYNC B1 ;  /* 0x0000000000017941 */ /* 0x000fea0003800000 */
.L_x_97:
        /* <DEDUP_REMOVED lines=10> */
.L_x_100:
[----:B------:R-:W-:Y:S05]  /*4010*/  BSYNC B1 ;  /* 0x0000000000017941 */ /* 0x000fea0003800000 */
.L_x_99:
        /* <DEDUP_REMOVED lines=9> */
.L_x_102:
[----:B------:R-:W-:Y:S05]  /*40b0*/  BSYNC B1 ;  /* 0x0000000000017941 */ /* 0x000fea0003800000 */
.L_x_101:
        /* <DEDUP_REMOVED lines=9> */
.L_x_104:
[----:B------:R-:W-:Y:S05]  /*4150*/  BSYNC B1 ;  /* 0x0000000000017941 */ /* 0x000fea0003800000 */
.L_x_103:
        /* <DEDUP_REMOVED lines=10> */
.L_x_106:
[----:B------:R-:W-:Y:S05]  /*4200*/  BSYNC B1 ;  /* 0x0000000000017941 */ /* 0x000fea0003800000 */
.L_x_105:
        /* <DEDUP_REMOVED lines=10> */
.L_x_108:
[----:B------:R-:W-:Y:S05]  /*42b0*/  BSYNC B1 ;  /* 0x0000000000017941 */ /* 0x000fea0003800000 */
.L_x_107:
        /* <DEDUP_REMOVED lines=9> */
.L_x_110:
[----:B------:R-:W-:Y:S05]  /*4350*/  BSYNC B1 ;  /* 0x0000000000017941 */ /* 0x000fea0003800000 */
.L_x_109:
        /* <DEDUP_REMOVED lines=9> */
.L_x_112:
[----:B------:R-:W-:Y:S05]  /*43f0*/  BSYNC B1 ;  /* 0x0000000000017941 */ /* 0x000fea0003800000 */
.L_x_111:
        /* <DEDUP_REMOVED lines=10> */
.L_x_114:
[----:B------:R-:W-:Y:S05]  /*44a0*/  BSYNC B1 ;  /* 0x0000000000017941 */ /* 0x000fea0003800000 */
.L_x_113:
        /* <DEDUP_REMOVED lines=10> */
.L_x_116:
[----:B------:R-:W-:Y:S05]  /*4550*/  BSYNC B1 ;  /* 0x0000000000017941 */ /* 0x000fea0003800000 */
.L_x_115:
        /* <DEDUP_REMOVED lines=9> */
.L_x_118:
[----:B------:R-:W-:Y:S05]  /*45f0*/  BSYNC B1 ;  /* 0x0000000000017941 */ /* 0x000fea0003800000 */
.L_x_117:
        /* <DEDUP_REMOVED lines=9> */
.L_x_120:
[----:B------:R-:W-:Y:S05]  /*4690*/  BSYNC B1 ;  /* 0x0000000000017941 */ /* 0x000fea0003800000 */
.L_x_119:
        /* <DEDUP_REMOVED lines=10> */
.L_x_122:
[----:B------:R-:W-:Y:S05]  /*4740*/  BSYNC B1 ;  /* 0x0000000000017941 */ /* 0x000fea0003800000 */
.L_x_121:
        /* <DEDUP_REMOVED lines=10> */
.L_x_124:
[----:B------:R-:W-:Y:S05]  /*47f0*/  BSYNC B1 ;  /* 0x0000000000017941 */ /* 0x000fea0003800000 */
.L_x_123:
        /* <DEDUP_REMOVED lines=9> */
.L_x_126:
[----:B------:R-:W-:Y:S05]  /*4890*/  BSYNC B1 ;  /* 0x0000000000017941 */ /* 0x000fea0003800000 */
.L_x_125:
        /* <DEDUP_REMOVED lines=9> */
.L_x_128:
[----:B------:R-:W-:Y:S05]  /*4930*/  BSYNC B1 ;  /* 0x0000000000017941 */ /* 0x000fea0003800000 */
.L_x_127:
        /* <DEDUP_REMOVED lines=10> */
.L_x_130:
[----:B------:R-:W-:Y:S05]  /*49e0*/  BSYNC B1 ;  /* 0x0000000000017941 */ /* 0x000fea0003800000 */
.L_x_129:
        /* <DEDUP_REMOVED lines=10> */
.L_x_132:
[----:B------:R-:W-:Y:S05]  /*4a90*/  BSYNC B1 ;  /* 0x0000000000017941 */ /* 0x000fea0003800000 */
.L_x_131:
        /* <DEDUP_REMOVED lines=9> */
.L_x_134:
[----:B------:R-:W-:Y:S05]  /*4b30*/  BSYNC B1 ;  /* 0x0000000000017941 */ /* 0x000fea0003800000 */
.L_x_133:
        /* <DEDUP_REMOVED lines=9> */
.L_x_136:
[----:B------:R-:W-:Y:S05]  /*4bd0*/  BSYNC B1 ;  /* 0x0000000000017941 */ /* 0x000fea0003800000 */
.L_x_135:
        /* <DEDUP_REMOVED lines=10> */
.L_x_138:
[----:B------:R-:W-:Y:S05]  /*4c80*/  BSYNC B1 ;  /* 0x0000000000017941 */ /* 0x000fea0003800000 */
.L_x_137:
        /* <DEDUP_REMOVED lines=10> */
.L_x_140:
[----:B------:R-:W-:Y:S05]  /*4d30*/  BSYNC B1 ;  /* 0x0000000000017941 */ /* 0x000fea0003800000 */
.L_x_139:
        /* <DEDUP_REMOVED lines=9> */
.L_x_142:
[----:B------:R-:W-:Y:S05]  /*4dd0*/  BSYNC B1 ;  /* 0x0000000000017941 */ /* 0x000fea0003800000 */
.L_x_141:
        /* <DEDUP_REMOVED lines=9> */
.L_x_144:
[----:B------:R-:W-:Y:S05]  /*4e70*/  BSYNC B1 ;  /* 0x0000000000017941 */ /* 0x000fea0003800000 */
.L_x_143:
        /* <DEDUP_REMOVED lines=10> */
.L_x_146:
[----:B------:R-:W-:Y:S05]  /*4f20*/  BSYNC B1 ;  /* 0x0000000000017941 */ /* 0x000fea0003800000 */
.L_x_145:
        /* <DEDUP_REMOVED lines=10> */
.L_x_148:
[----:B------:R-:W-:Y:S05]  /*4fd0*/  BSYNC B1 ;  /* 0x0000000000017941 */ /* 0x000fea0003800000 */
.L_x_147:
        /* <DEDUP_REMOVED lines=9> */
.L_x_150:
[----:B------:R-:W-:Y:S05]  /*5070*/  BSYNC B1 ;  /* 0x0000000000017941 */ /* 0x000fea0003800000 */
.L_x_149:
        /* <DEDUP_REMOVED lines=9> */
.L_x_152:
[----:B------:R-:W-:Y:S05]  /*5110*/  BSYNC B1 ;  /* 0x0000000000017941 */ /* 0x000fea0003800000 */
.L_x_151:
        /* <DEDUP_REMOVED lines=10> */
.L_x_154:
[----:B------:R-:W-:Y:S05]  /*51c0*/  BSYNC B1 ;  /* 0x0000000000017941 */ /* 0x000fea0003800000 */
.L_x_153:
        /* <DEDUP_REMOVED lines=10> */
.L_x_156:
[----:B------:R-:W-:Y:S05]  /*5270*/  BSYNC B1 ;  /* 0x0000000000017941 */ /* 0x000fea0003800000 */
.L_x_155:
[----:B01---5:R-:W-:Y:S01]  /*5280*/  IMAD.U32 R3, R15, 0x10000, RZ ;  /* 0x000100000f037824 */ /* 0x023fe200078e00ff */
        /* <DEDUP_REMOVED lines=8> */
.L_x_158:
[----:B------:R-:W-:Y:S05]  /*5310*/  BSYNC B1 ;  /* 0x0000000000017941 */ /* 0x000fea0003800000 */
.L_x_157:
[----:B-----5:R-:W-:Y:S01]  /*5320*/  IMAD.U32 R3, R15, 0x10000, RZ ;  /* 0x000100000f037824 */ /* 0x020fe200078e00ff */
[----:B------:R-:W-:Y:S01]  /*5330*/  ISETP.GT.AND P0, PT, R0, 0x8, P0 ;  /* 0x000000080000780c */ /* 0x000fe20000704270 */
[----:B0-----:R-:W-:Y:S01]  /*5340*/  @P1 IMAD.MOV.U32 R2, RZ, RZ, R8 ;  /* 0x000000ffff021224 */ /* 0x001fe200078e0008 */
[----:B------:R-:W-:Y:S01]  /*5350*/  BSSY B1, `(.L_x_159) ;  /* 0x0000009000017945 */ /* 0x000fe20003800000 */
[----:B------:R-:W-:-:S04]  /*5360*/  FMUL R3, R3, R88 ;  /* 0x0000005803037220 */ /* 0x000fc80000400000 */
[----:B------:R-:W-:-:S05]  /*5370*/  FFMA R3, R86, R23, R3 ;  /* 0x0000001756037223 */ /* 0x000fca0000000003 */
[----:B------:R-:W-:-:S04]  /*5380*/  F2FP.BF16.F32.PACK_AB R3, RZ, R3 ;  /* 0x00000003ff03723e */ /* 0x000fc800000010ff */
[----:B------:R-:W-:Y:S01]  /*5390*/  PRMT R6, R3, 0x7610, R6 ;  /* 0x0000761003067816 */ /* 0x000fe20000000006 */
[----:B------:R-:W-:-:S05]  /*53a0*/  @P1 IMAD.MOV.U32 R3, RZ, RZ, R9 ;  /* 0x000000ffff031224 */ /* 0x000fca00078e0009 */
[----:B------:R0:W-:Y:S01]  /*53b0*/  @P1 STG.E.U16 desc[UR54][R2.64+0xf0], R6 ;  /* 0x0000f00602001986 */ /* 0x0001e2000c101536 */
[----:B------:R-:W-:Y:S05]  /*53c0*/  @!P0 BRA `(.L_x_160) ;  /* 0x0000000000048947 */ /* 0x000fea0003800000 */
[----:B------:R0:W5:Y:S02]  /*53d0*/  LDG.E.LTC128B.U16 R15, desc[UR54][R4.64+0xf2] ;  /* 0x0000f236040f7981 */ /* 0x000164000c1e1520 */
.L_x_160:
[----:B------:R-:W-:Y:S05]  /*53e0*/  BSYNC B1 ;  /* 0x0000000000017941 */ /* 0x000fea0003800000 */
.L_x_159:
[----:B------:R-:W-:Y:S05]  /*53f0*/  @!P0 BRA `(.L_x_161) ;  /* 0x0000001000b08947 */ /* 0x000fea0003800000 */
[----:B-----5:R-:W-:-:S04]  /*5400*/  IMAD.U32 R15, R15, 0x10000, RZ ;  /* 0x000100000f0f7824 */ /* 0x020fc800078e00ff */
[----:B------:R-:W-:-:S04]  /*5410*/  FMUL R0, R15, R88 ;  /* 0x000000580f007220 */ /* 0x000fc80000400000 */
[----:B------:R-:W-:-:S05]  /*5420*/  FFMA R0, R87, R23, R0 ;  /* 0x0000001757007223 */ /* 0x000fca0000000000 */
[----:B------:R-:W-:-:S05]  /*5430*/  F2FP.BF16.F32.PACK_AB R0, RZ, R0 ;  /* 0x00000000ff00723e */ /* 0x000fca00000010ff */
[----:B------:R0:W-:Y:S01]  /*5440*/  STG.E.U16 desc[UR54][R8.64+0xf2], R0 ;  /* 0x0000f20008007986 */ /* 0x0001e2000c101536 */
[----:B------:R-:W-:Y:S05]  /*5450*/  BRA `(.L_x_161) ;  /* 0x0000001000987947 */ /* 0x000fea0003800000 */
.L_x_36:
[----:B------:R-:W-:Y:S01]  /*5460*/  ISETP.GT.AND P3, PT, R14, 0x1, PT ;  /* 0x000000010e00780c */ /* 0x000fe20003f64270 */
[----:B------:R-:W-:Y:S01]  /*5470*/  ULDC.64 UR4, c[0x0][0x5c0] ;  /* 0x0001700000047ab9 */ /* 0x000fe20000000a00 */
[-C--:B------:R-:W-:Y:S01]  /*5480*/  FMUL R24, R24, R23.reuse ;  /* 0x0000001718187220 */ /* 0x080fe20000400000 */
[----:B------:R-:W-:Y:S01]  /*5490*/  LEA R2, P4, R102, UR4, 0x1 ;  /* 0x0000000466027c11 */ /* 0x000fe2000f8808ff */
[-C--:B------:R-:W-:Y:S01]  /*54a0*/  FMUL R25, R25, R23.reuse ;  /* 0x0000001719197220 */ /* 0x080fe20000400000 */
[----:B------:R-:W-:Y:S01]  /*54b0*/  ISETP.GT.AND P0, PT, R0, RZ, P3 ;  /* 0x000000ff0000720c */ /* 0x000fe20001f04270 */
[-C--:B------:R-:W-:Y:S01]  /*54c0*/  FMUL R26, R26, R23.reuse ;  /* 0x000000171a1a7220 */ /* 0x080fe20000400000 */
[----:B------:R-:W-:Y:S01]  /*54d0*/  F2FP.BF16.F32.PACK_AB R24, RZ, R24 ;  /* 0x00000018ff18723e */ /* 0x000fe200000010ff */
[-C--:B------:R-:W-:Y:S01]  /*54e0*/  FMUL R27, R27, R23.reuse ;  /* 0x000000171b1b7220 */ /* 0x080fe20000400000 */
[----:B------:R-:W-:Y:S01]  /*54f0*/  LEA.HI.X R3, R102, UR5, R111, 0x1, P4 ;  /* 0x0000000566037c11 */ /* 0x000fe2000a0f0c6f */
[----:B------:R-:W-:Y:S01]  /*5500*/  FMUL R28, R28, R23 ;  /* 0x000000171c1c7220 */ /* 0x000fe20000400000 */
[----:B------:R-:W-:Y:S01]  /*5510*/  F2FP.BF16.F32.PACK_AB R25, RZ, R25 ;  /* 0x00000019ff19723e */ /* 0x000fe200000010ff */
[-C--:B------:R-:W-:Y:S01]  /*5520*/  FMUL R29, R29, R23.reuse ;  /* 0x000000171d1d7220 */ /* 0x080fe20000400000 */
[----:B------:R-:W-:Y:S01]  /*5530*/  ISETP.GT.AND P2, PT, R0, 0x8, P2 ;  /* 0x000000080000780c */ /* 0x000fe20001744270 */
[----:B------:R-:W-:Y:S01]  /*5540*/  @P1 STG.E.U16 desc[UR54][R2.64], R24 ;  /* 0x0000001802001986 */ /* 0x000fe2000c101536 */
[----:B------:R-:W-:Y:S01]  /*5550*/  ISETP.GT.AND P1, PT, R14, 0x8, PT ;  /* 0x000000080e00780c */ /* 0x000fe20003f24270 */
[-C--:B------:R-:W-:Y:S01]  /*5560*/  FMUL R30, R30, R23.reuse ;  /* 0x000000171e1e7220 */ /* 0x080fe20000400000 */
[C---:B------:R-:W-:Y:S01]  /*5570*/  SHF.L.U64.HI R5, R94.reuse, 0x1, R89 ;  /* 0x000000015e057819 */ /* 0x040fe20000010259 */
[----:B------:R-:W-:Y:S01]  /*5580*/  @P0 STG.E.U16 desc[UR54][R2.64+0x2], R25 ;  /* 0x0000021902000986 */ /* 0x000fe2000c101536 */
[----:B------:R-:W-:Y:S01]  /*5590*/  LEA R4, P5, R94, R2, 0x1 ;  /* 0x000000025e047211 */ /* 0x000fe200078a08ff */
[-C--:B------:R-:W-:Y:S01]  /*55a0*/  FMUL R31, R31, R23.reuse ;  /* 0x000000171f1f7220 */ /* 0x080fe20000400000 */
[----:B------:R-:W-:Y:S01]  /*55b0*/  ISETP.GT.AND P3, PT, R0, 0x8, P3 ;  /* 0x000000080000780c */ /* 0x000fe20001f64270 */
[-C--:B------:R-:W-:Y:S01]  /*55c0*/  FMUL R32, R32, R23.reuse ;  /* 0x0000001720207220 */ /* 0x080fe20000400000 */
[----:B------:R-:W-:Y:S01]  /*55d0*/  ISETP.GT.AND P0, PT, R14, 0x9, PT ;  /* 0x000000090e00780c */ /* 0x000fe20003f04270 */
[----:B------:R-:W-:Y:S01]  /*55e0*/  IMAD.X R5, R5, 0x1, R3, P5 ;  /* 0x0000000105057824 */ /* 0x000fe200028e0603 */
[----:B------:R-:W-:Y:S01]  /*55f0*/  ISETP.GT.AND P4, PT, R0, RZ, P1 ;  /* 0x000000ff0000720c */ /* 0x000fe20000f84270 */
[-C--:B------:R-:W-:Y:S01]  /*5600*/  FMUL R33, R33, R23.reuse ;  /* 0x0000001721217220 */ /* 0x080fe20000400000 */
[----:B------:R-:W-:Y:S01]  /*5610*/  F2FP.BF16.F32.PACK_AB R26, RZ, R26 ;  /* 0x0000001aff1a723e */ /* 0x000fe200000010ff */
[-C--:B------:R-:W-:Y:S01]  /*5620*/  FMUL R34, R34, R23.reuse ;  /* 0x0000001722227220 */ /* 0x080fe20000400000 */
[----:B------:R-:W-:Y:S01]  /*5630*/  ISETP.GT.AND P5, PT, R0, RZ, P0 ;  /* 0x000000ff0000720c */ /* 0x000fe200007a4270 */
[----:B------:R-:W-:Y:S01]  /*5640*/  FMUL R35, R35, R23 ;  /* 0x0000001723237220 */ /* 0x000fe20000400000 */
[----:B------:R-:W-:Y:S01]  /*5650*/  F2FP.BF16.F32.PACK_AB R27, RZ, R27 ;  /* 0x0000001bff1b723e */ /* 0x000fe200000010ff */
[----:B------:R-:W-:Y:S01]  /*5660*/  @P2 STG.E.U16 desc[UR54][R4.64], R26 ;  /* 0x0000001a04002986 */ /* 0x000fe2000c101536 */
[----:B------:R-:W-:Y:S01]  /*5670*/  F2FP.BF16.F32.PACK_AB R28, RZ, R28 ;  /* 0x0000001cff1c723e */ /* 0x000fe200000010ff */
[-C--:B------:R-:W-:Y:S01]  /*5680*/  FMUL R36, R36, R23.reuse ;  /* 0x0000001724247220 */ /* 0x080fe20000400000 */
[----:B------:R-:W-:Y:S01]  /*5690*/  ISETP.GT.AND P2, PT, R0, 0x8, P1 ;  /* 0x000000080000780c */ /* 0x000fe20000f44270 */
[----:B------:R-:W-:Y:S01]  /*56a0*/  @P3 STG.E.U16 desc[UR54][R4.64+0x2], R27 ;  /* 0x0000021b04003986 */ /* 0x000fe2000c101536 */
[----:B------:R-:W-:Y:S01]  /*56b0*/  ISETP.GT.AND P1, PT, R14, 0x10, PT ;  /* 0x000000100e00780c */ /* 0x000fe20003f24270 */
[----:B------:R-:W-:Y:S01]  /*56c0*/  FMUL R37, R37, R23 ;  /* 0x0000001725257220 */ /* 0x000fe20000400000 */
[----:B------:R-:W-:Y:S01]  /*56d0*/  F2FP.BF16.F32.PACK_AB R29, RZ, R29 ;  /* 0x0000001dff1d723e */ /* 0x000fe200000010ff */
[----:B------:R-:W-:Y:S01]  /*56e0*/  @P4 STG.E.U16 desc[UR54][R2.64+0x10], R28 ;  /* 0x0000101c02004986 */ /* 0x000fe2000c101536 */
[----:B------:R-:W-:Y:S01]  /*56f0*/  ISETP.GT.AND P3, PT, R0, 0x8, P0 ;  /* 0x000000080000780c */ /* 0x000fe20000764270 */
[-C--:B------:R-:W-:Y:S01]  /*5700*/  FMUL R38, R38, R23.reuse ;  /* 0x0000001726267220 */ /* 0x080fe20000400000 */
[----:B------:R-:W-:Y:S01]  /*5710*/  ISETP.GT.AND P0, PT, R14, 0x11, PT ;  /* 0x000000110e00780c */ /* 0x000fe20003f04270 */
[----:B------:R-:W-:Y:S01]  /*5720*/  @P5 STG.E.U16 desc[UR54][R2.64+0x12], R29 ;  /* 0x0000121d02005986 */ /* 0x000fe2000c101536 */
        /* <DEDUP_REMOVED lines=161> */
[----:B------:R-:W-:Y:S01]  /*6140*/  FMUL R87, R87, R23 ;  /* 0x0000001757577220 */ /* 0x000fe20000400000 */
[----:B------:R-:W-:-:S02]  /*6150*/  F2FP.BF16.F32.PACK_AB R62, RZ, R62 ;  /* 0x0000003eff3e723e */ /* 0x000fc400000010ff */
[C---:B------:R-:W-:Y:S02]  /*6160*/  ISETP.GT.AND P5, PT, R0.reuse, RZ, P0 ;  /* 0x000000ff0000720c */ /* 0x040fe400007a4270 */
[----:B------:R-:W-:Y:S01]  /*6170*/  F2FP.BF16.F32.PACK_AB R63, RZ, R63 ;  /* 0x0000003fff3f723e */ /* 0x000fe200000010ff */
[----:B------:R-:W-:Y:S01]  /*6180*/  @P2 STG.E.U16 desc[UR54][R4.64+0x90], R62 ;  /* 0x0000903e04002986 */ /* 0x000fe2000c101536 */
[----:B------:R-:W-:Y:S02]  /*6190*/  F2FP.BF16.F32.PACK_AB R64, RZ, R64 ;  /* 0x00000040ff40723e */ /* 0x000fe400000010ff */
[----:B------:R-:W-:Y:S01]  /*61a0*/  ISETP.GT.AND P2, PT, R0, 0x8, P1 ;  /* 0x000000080000780c */ /* 0x000fe20000f44270 */
[----:B------:R-:W-:Y:S01]  /*61b0*/  @P3 STG.E.U16 desc[UR54][R4.64+0x92], R63 ;  /* 0x0000923f04003986 */ /* 0x000fe2000c101536 */
[----:B------:R-:W-:Y:S02]  /*61c0*/  ISETP.GT.AND P1, PT, R14, 0x58, PT ;  /* 0x000000580e00780c */ /* 0x000fe40003f24270 */
[----:B------:R-:W-:Y:S01]  /*61d0*/  F2FP.BF16.F32.PACK_AB R65, RZ, R65 ;  /* 0x00000041ff41723e */ /* 0x000fe200000010ff */
[----:B------:R-:W-:Y:S01]  /*61e0*/  @P4 STG.E.U16 desc[UR54][R2.64+0xa0], R64 ;  /* 0x0000a04002004986 */ /* 0x000fe2000c101536 */
[----:B------:R-:W-:-:S02]  /*61f0*/  ISETP.GT.AND P3, PT, R0, 0x8, P0 ;  /* 0x000000080000780c */ /* 0x000fc40000764270 */
[----:B------:R-:W-:Y:S01]  /*6200*/  ISETP.GT.AND P0, PT, R14, 0x59, PT ;  /* 0x000000590e00780c */ /* 0x000fe20003f04270 */
[----:B------:R-:W-:Y:S01]  /*6210*/  @P5 STG.E.U16 desc[UR54][R2.64+0xa2], R65 ;  /* 0x0000a24102005986 */ /* 0x000fe2000c101536 */
[C---:B------:R-:W-:Y:S02]  /*6220*/  ISETP.GT.AND P4, PT, R0.reuse, RZ, P1 ;  /* 0x000000ff0000720c */ /* 0x040fe40000f84270 */
[----:B------:R-:W-:Y:S02]  /*6230*/  F2FP.BF16.F32.PACK_AB R66, RZ, R66 ;  /* 0x00000042ff42723e */ /* 0x000fe400000010ff */
[----:B------:R-:W-:Y:S02]  /*6240*/  ISETP.GT.AND P5, PT, R0, RZ, P0 ;  /* 0x000000ff0000720c */ /* 0x000fe400007a4270 */
[----:B------:R-:W-:Y:S01]  /*6250*/  F2FP.BF16.F32.PACK_AB R67, RZ, R67 ;  /* 0x00000043ff43723e */ /* 0x000fe200000010ff */
[----:B------:R-:W-:Y:S01]  /*6260*/  @P2 STG.E.U16 desc[UR54][R4.64+0xa0], R66 ;  /* 0x0000a04204002986 */ /* 0x000fe2000c101536 */
[----:B------:R-:W-:-:S02]  /*6270*/  F2FP.BF16.F32.PACK_AB R68, RZ, R68 ;  /* 0x00000044ff44723e */ /* 0x000fc400000010ff */
[----:B------:R-:W-:Y:S01]  /*6280*/  ISETP.GT.AND P2, PT, R0, 0x8, P1 ;  /* 0x000000080000780c */ /* 0x000fe20000f44270 */
[----:B------:R-:W-:Y:S01]  /*6290*/  @P3 STG.E.U16 desc[UR54][R4.64+0xa2], R67 ;  /* 0x0000a24304003986 */ /* 0x000fe2000c101536 */
[----:B------:R-:W-:Y:S02]  /*62a0*/  ISETP.GT.AND P1, PT, R14, 0x60, PT ;  /* 0x000000600e00780c */ /* 0x000fe40003f24270 */
[----:B------:R-:W-:Y:S01]  /*62b0*/  F2FP.BF16.F32.PACK_AB R69, RZ, R69 ;  /* 0x00000045ff45723e */ /* 0x000fe200000010ff */
[----:B------:R-:W-:Y:S01]  /*62c0*/  @P4 STG.E.U16 desc[UR54][R2.64+0xb0], R68 ;  /* 0x0000b04402004986 */ /* 0x000fe2000c101536 */
[----:B------:R-:W-:Y:S02]  /*62d0*/  ISETP.GT.AND P3, PT, R0, 0x8, P0 ;  /* 0x000000080000780c */ /* 0x000fe40000764270 */
[----:B------:R-:W-:Y:S01]  /*62e0*/  ISETP.GT.AND P0, PT, R14, 0x61, PT ;  /* 0x000000610e00780c */ /* 0x000fe20003f04270 */
[----:B------:R-:W-:Y:S01]  /*62f0*/  @P5 STG.E.U16 desc[UR54][R2.64+0xb2], R69 ;  /* 0x0000b24502005986 */ /* 0x000fe2000c101536 */
[----:B------:R-:W-:-:S02]  /*6300*/  ISETP.GT.AND P4, PT, R0, RZ, P1 ;  /* 0x000000ff0000720c */ /* 0x000fc40000f84270 */
[C---:B------:R-:W-:Y:S02]  /*6310*/  ISETP.GT.AND P5, PT, R0.reuse, RZ, P0 ;  /* 0x000000ff0000720c */ /* 0x040fe400007a4270 */
[----:B------:R-:W-:Y:S02]  /*6320*/  F2FP.BF16.F32.PACK_AB R70, RZ, R70 ;  /* 0x00000046ff46723e */ /* 0x000fe400000010ff */
[----:B------:R-:W-:Y:S02]  /*6330*/  F2FP.BF16.F32.PACK_AB R71, RZ, R71 ;  /* 0x00000047ff47723e */ /* 0x000fe400000010ff */
[----:B------:R-:W-:Y:S01]  /*6340*/  F2FP.BF16.F32.PACK_AB R72, RZ, R72 ;  /* 0x00000048ff48723e */ /* 0x000fe200000010ff */
[----:B------:R-:W-:Y:S01]  /*6350*/  @P2 STG.E.U16 desc[UR54][R4.64+0xb0], R70 ;  /* 0x0000b04604002986 */ /* 0x000fe2000c101536 */
[----:B------:R-:W-:Y:S02]  /*6360*/  F2FP.BF16.F32.PACK_AB R73, RZ, R73 ;  /* 0x00000049ff49723e */ /* 0x000fe400000010ff */
[C---:B------:R-:W-:Y:S01]  /*6370*/  ISETP.GT.AND P1, PT, R0.reuse, 0x8, P1 ;  /* 0x000000080000780c */ /* 0x040fe20000f24270 */
[----:B------:R-:W-:Y:S01]  /*6380*/  @P3 STG.E.U16 desc[UR54][R4.64+0xb2], R71 ;  /* 0x0000b24704003986 */ /* 0x000fe2000c101536 */
[----:B------:R-:W-:-:S02]  /*6390*/  ISETP.GT.AND P2, PT, R0, 0x8, P0 ;  /* 0x000000080000780c */ /* 0x000fc40000744270 */
[----:B------:R-:W-:Y:S01]  /*63a0*/  F2FP.BF16.F32.PACK_AB R74, RZ, R74 ;  /* 0x0000004aff4a723e */ /* 0x000fe200000010ff */
[----:B------:R-:W-:Y:S01]  /*63b0*/  @P4 STG.E.U16 desc[UR54][R2.64+0xc0], R72 ;  /* 0x0000c04802004986 */ /* 0x000fe2000c101536 */
[C---:B------:R-:W-:Y:S02]  /*63c0*/  ISETP.GT.AND P4, PT, R14.reuse, 0x68, PT ;  /* 0x000000680e00780c */ /* 0x040fe40003f84270 */
[----:B------:R-:W-:Y:S01]  /*63d0*/  ISETP.GT.AND P0, PT, R14, 0x69, PT ;  /* 0x000000690e00780c */ /* 0x000fe20003f04270 */
[----:B------:R-:W-:Y:S01]  /*63e0*/  @P5 STG.E.U16 desc[UR54][R2.64+0xc2], R73 ;  /* 0x0000c24902005986 */ /* 0x000fe2000c101536 */
[----:B------:R-:W-:Y:S02]  /*63f0*/  ISETP.GT.AND P5, PT, R0, RZ, P4 ;  /* 0x000000ff0000720c */ /* 0x000fe400027a4270 */
[----:B------:R-:W-:Y:S01]  /*6400*/  F2FP.BF16.F32.PACK_AB R75, RZ, R75 ;  /* 0x0000004bff4b723e */ /* 0x000fe200000010ff */
[----:B------:R-:W-:Y:S01]  /*6410*/  @P1 STG.E.U16 desc[UR54][R4.64+0xc0], R74 ;  /* 0x0000c04a04001986 */ /* 0x000fe2000c101536 */
[----:B------:R-:W-:-:S02]  /*6420*/  F2FP.BF16.F32.PACK_AB R76, RZ, R76 ;  /* 0x0000004cff4c723e */ /* 0x000fc400000010ff */
[C---:B------:R-:W-:Y:S01]  /*6430*/  ISETP.GT.AND P3, PT, R0.reuse, RZ, P0 ;  /* 0x000000ff0000720c */ /* 0x040fe20000764270 */
[----:B------:R-:W-:Y:S01]  /*6440*/  @P2 STG.E.U16 desc[UR54][R4.64+0xc2], R75 ;  /* 0x0000c24b04002986 */ /* 0x000fe2000c101536 */
[C---:B------:R-:W-:Y:S02]  /*6450*/  ISETP.GT.AND P4, PT, R0.reuse, 0x8, P4 ;  /* 0x000000080000780c */ /* 0x040fe40002784270 */
[----:B------:R-:W-:Y:S02]  /*6460*/  F2FP.BF16.F32.PACK_AB R77, RZ, R77 ;  /* 0x0000004dff4d723e */ /* 0x000fe400000010ff */
[----:B------:R-:W-:Y:S01]  /*6470*/  F2FP.BF16.F32.PACK_AB R78, RZ, R78 ;  /* 0x0000004eff4e723e */ /* 0x000fe200000010ff */
[----:B------:R-:W-:Y:S01]  /*6480*/  @P5 STG.E.U16 desc[UR54][R2.64+0xd0], R76 ;  /* 0x0000d04c02005986 */ /* 0x000fe2000c101536 */
[----:B------:R-:W-:Y:S02]  /*6490*/  ISETP.GT.AND P5, PT, R0, 0x8, P0 ;  /* 0x000000080000780c */ /* 0x000fe400007a4270 */
[----:B------:R-:W-:-:S02]  /*64a0*/  F2FP.BF16.F32.PACK_AB R79, RZ, R79 ;  /* 0x0000004fff4f723e */ /* 0x000fc400000010ff */
[C---:B------:R-:W-:Y:S01]  /*64b0*/  ISETP.GT.AND P2, PT, R14.reuse, 0x71, PT ;  /* 0x000000710e00780c */ /* 0x040fe20003f44270 */
[----:B------:R-:W-:Y:S01]  /*64c0*/  @P3 STG.E.U16 desc[UR54][R2.64+0xd2], R77 ;  /* 0x0000d24d02003986 */ /* 0x000fe2000c101536 */
[----:B------:R-:W-:Y:S02]  /*64d0*/  ISETP.GT.AND P3, PT, R14, 0x70, PT ;  /* 0x000000700e00780c */ /* 0x000fe40003f64270 */
[----:B------:R-:W-:Y:S01]  /*64e0*/  F2FP.BF16.F32.PACK_AB R80, RZ, R80 ;  /* 0x00000050ff50723e */ /* 0x000fe200000010ff */
[----:B------:R-:W-:Y:S01]  /*64f0*/  @P4 STG.E.U16 desc[UR54][R4.64+0xd0], R78 ;  /* 0x0000d04e04004986 */ /* 0x000fe2000c101536 */
[C---:B------:R-:W-:Y:S02]  /*6500*/  ISETP.GT.AND P4, PT, R0.reuse, RZ, P2 ;  /* 0x000000ff0000720c */ /* 0x040fe40001784270 */
[----:B------:R-:W-:Y:S01]  /*6510*/  F2FP.BF16.F32.PACK_AB R81, RZ, R81 ;  /* 0x00000051ff51723e */ /* 0x000fe200000010ff */
[----:B------:R-:W-:Y:S01]  /*6520*/  @P5 STG.E.U16 desc[UR54][R4.64+0xd2], R79 ;  /* 0x0000d24f04005986 */ /* 0x000fe2000c101536 */
[----:B------:R-:W-:-:S02]  /*6530*/  ISETP.GT.AND P5, PT, R0, RZ, P3 ;  /* 0x000000ff0000720c */ /* 0x000fc40001fa4270 */
[C---:B------:R-:W-:Y:S02]  /*6540*/  ISETP.GT.AND P1, PT, R14.reuse, 0x78, PT ;  /* 0x000000780e00780c */ /* 0x040fe40003f24270 */
[----:B------:R-:W-:Y:S02]  /*6550*/  ISETP.GT.AND P0, PT, R14, 0x79, PT ;  /* 0x000000790e00780c */ /* 0x000fe40003f04270 */
[C---:B------:R-:W-:Y:S02]  /*6560*/  ISETP.GT.AND P3, PT, R0.reuse, 0x8, P3 ;  /* 0x000000080000780c */ /* 0x040fe40001f64270 */
[C---:B------:R-:W-:Y:S02]  /*6570*/  ISETP.GT.AND P2, PT, R0.reuse, 0x8, P2 ;  /* 0x000000080000780c */ /* 0x040fe40001744270 */
[----:B------:R-:W-:Y:S02]  /*6580*/  F2FP.BF16.F32.PACK_AB R82, RZ, R82 ;  /* 0x00000052ff52723e */ /* 0x000fe400000010ff */
[----:B------:R-:W-:Y:S01]  /*6590*/  F2FP.BF16.F32.PACK_AB R83, RZ, R83 ;  /* 0x00000053ff53723e */ /* 0x000fe200000010ff */
[----:B------:R-:W-:Y:S01]  /*65a0*/  @P5 STG.E.U16 desc[UR54][R2.64+0xe0], R80 ;  /* 0x0000e05002005986 */ /* 0x000fe2000c101536 */
[----:B------:R-:W-:-:S02]  /*65b0*/  ISETP.GT.AND P5, PT, R0, RZ, P0 ;  /* 0x000000ff0000720c */ /* 0x000fc400007a4270 */
[C---:B------:R-:W-:Y:S01]  /*65c0*/  ISETP.GT.AND P0, PT, R0.reuse, 0x8, P0 ;  /* 0x000000080000780c */ /* 0x040fe20000704270 */
[----:B------:R-:W-:Y:S01]  /*65d0*/  @P4 STG.E.U16 desc[UR54][R2.64+0xe2], R81 ;  /* 0x0000e25102004986 */ /* 0x000fe2000c101536 */
[C---:B------:R-:W-:Y:S02]  /*65e0*/  ISETP.GT.AND P4, PT, R0.reuse, RZ, P1 ;  /* 0x000000ff0000720c */ /* 0x040fe40000f84270 */
[----:B------:R-:W-:Y:S01]  /*65f0*/  ISETP.GT.AND P1, PT, R0, 0x8, P1 ;  /* 0x000000080000780c */ /* 0x000fe20000f24270 */
[----:B------:R-:W-:Y:S01]  /*6600*/  @P3 STG.E.U16 desc[UR54][R4.64+0xe0], R82 ;  /* 0x0000e05204003986 */ /* 0x000fe2000c101536 */
[----:B------:R-:W-:Y:S02]  /*6610*/  F2FP.BF16.F32.PACK_AB R84, RZ, R84 ;  /* 0x00000054ff54723e */ /* 0x000fe400000010ff */
[----:B------:R-:W-:Y:S01]  /*6620*/  F2FP.BF16.F32.PACK_AB R85, RZ, R85 ;  /* 0x00000055ff55723e */ /* 0x000fe200000010ff */
[----:B------:R-:W-:Y:S01]  /*6630*/  @P2 STG.E.U16 desc[UR54][R4.64+0xe2], R83 ;  /* 0x0000e25304002986 */ /* 0x000fe2000c101536 */
[----:B------:R-:W-:-:S02]  /*6640*/  F2FP.BF16.F32.PACK_AB R86, RZ, R86 ;  /* 0x00000056ff56723e */ /* 0x000fc400000010ff */
[----:B------:R-:W-:-:S03]  /*6650*/  F2FP.BF16.F32.PACK_AB R87, RZ, R87 ;  /* 0x00000057ff57723e */ /* 0x000fc600000010ff */
[----:B------:R-:W-:Y:S04]  /*6660*/  @P4 STG.E.U16 desc[UR54][R2.64+0xf0], R84 ;  /* 0x0000f05402004986 */ /* 0x000fe8000c101536 */
[----:B------:R0:W-:Y:S02]  /*6670*/  @P5 STG.E.U16 desc[UR54][R2.64+0xf2], R85 ;  /* 0x0000f25502005986 */ /* 0x0001e4000c101536 */
[----:B0-----:R-:W-:Y:S02]  /*6680*/  @P1 IMAD.MOV.U32 R2, RZ, RZ, R4 ;  /* 0x000000ffff021224 */ /* 0x001fe400078e0004 */
[----:B------:R-:W-:-:S05]  /*6690*/  @P1 IMAD.MOV.U32 R3, RZ, RZ, R5 ;  /* 0x000000ffff031224 */ /* 0x000fca00078e0005 */
[----:B------:R0:W-:Y:S04]  /*66a0*/  @P1 STG.E.U16 desc[UR54][R2.64+0xf0], R86 ;  /* 0x0000f05602001986 */ /* 0x0001e8000c101536 */
[----:B------:R0:W-:Y:S02]  /*66b0*/  @P0 STG.E.U16 desc[UR54][R4.64+0xf2], R87 ;  /* 0x0000f25704000986 */ /* 0x0001e4000c101536 */
.L_x_161:
[----:B------:R-:W-:Y:S05]  /*66c0*/  BSYNC B0 ;  /* 0x0000000000007941 */ /* 0x000fea0003800000 */
.L_x_35:
[----:B0-----:R-:W-:Y:S01]  /*66d0*/  IMAD.U32 R2, RZ, RZ, UR52 ;  /* 0x00000034ff027e24 */ /* 0x001fe2000f8e00ff */
[----:B------:R-:W-:Y:S01]  /*66e0*/  ULDC.64 UR4, c[0x0][0x650] ;  /* 0x0001940000047ab9 */ /* 0x000fe20000000a00 */
[----:B------:R-:W-:Y:S01]  /*66f0*/  IMAD.U32 R3, RZ, RZ, UR53 ;  /* 0x00000035ff037e24 */ /* 0x000fe2000f8e00ff */
[----:B------:R0:W-:Y:S01]  /*6700*/  SYNCS.ARRIVE.TRANS64.A1T0 RZ, [R97+UR50], RZ ;  /* 0x000000ff61ff79a7 */ /* 0x0001e20008100032 */
[----:B------:R-:W-:Y:S01]  /*6710*/  PRMT R0, RZ, 0x7610, R0 ;  /* 0x00007610ff007816 */ /* 0x000fe20000000000 */
[----:B------:R-:W-:Y:S01]  /*6720*/  IMAD.MOV.U32 R18, RZ, RZ, -0x1 ;  /* 0xffffffffff127424 */ /* 0x000fe200078e00ff */
[----:B------:R-:W-:Y:S01]  /*6730*/  LEA R16, P0, R2, R16, 0x1 ;  /* 0x0000001002107211 */ /* 0x000fe200078008ff */
[----:B------:R-:W-:Y:S02]  /*6740*/  IMAD.MOV.U32 R2, RZ, RZ, -0x1 ;  /* 0xffffffffff027424 */ /* 0x000fe400078e00ff */
[----:B------:R-:W-:Y:S01]  /*6750*/  IMAD.MOV.U32 R19, RZ, RZ, -0x1 ;  /* 0xffffffffff137424 */ /* 0x000fe200078e00ff */
[----:B------:R-:W-:-:S02]  /*6760*/  IADD3.X R17, R17, UR41, RZ, P0, !PT ;  /* 0x0000002911117c10 */ /* 0x000fc400087fe4ff */
[----:B------:R-:W-:-:S04]  /*6770*/  ISETP.GE.U32.AND P0, PT, R16, UR4, PT ;  /* 0x0000000410007c0c */ /* 0x000fc8000bf06070 */
[----:B------:R-:W-:-:S13]  /*6780*/  ISETP.GE.U32.AND.EX P0, PT, R17, UR5, PT, P0 ;  /* 0x0000000511007c0c */ /* 0x000fda000bf06100 */
[----:B0-----:R-:W-:Y:S05]  /*6790*/  @P0 BRA `(.L_x_162) ;  /* 0x0000000400700947 */ /* 0x001fea0003800000 */
[----:B------:R-:W0:Y:S01]  /*67a0*/  S2UR UR7, SR_CTAID.X ;  /* 0x00000000000779c3 */ /* 0x000e220000002500 */
[----:B------:R-:W-:Y:S01]  /*67b0*/  ULDC.64 UR4, c[0x0][0x628] ;  /* 0x00018a0000047ab9 */ /* 0x000fe20000000a00 */
[----:B------:R-:W-:Y:S01]  /*67c0*/  ULDC UR6, c[0x0][0x150] ;  /* 0x0000540000067ab9 */ /* 0x000fe20000000800 */
[----:B------:R-:W-:Y:S01]  /*67d0*/  ISETP.NE.U32.AND P0, PT, RZ, UR4, PT ;  /* 0x00000004ff007c0c */ /* 0x000fe2000bf05070 */
[----:B------:R-:W-:Y:S01]  /*67e0*/  ULDC UR15, c[0x0][0x630] ;  /* 0x00018c00000f7ab9 */ /* 0x000fe20000000800 */
[C---:B------:R-:W-:Y:S02]  /*67f0*/  R2UR UR17, R16.reuse ;  /* 0x00000000101172ca */ /* 0x040fe400000e0000 */
[----:B------:R-:W-:Y:S01]  /*6800*/  ISETP.NE.AND.EX P0, PT, RZ, UR5, PT, P0 ;  /* 0x00000005ff007c0c */ /* 0x000fe2000bf05300 */
[----:B------:R-:W1:Y:S01]  /*6810*/  S2UR UR16, SR_CTAID.Y ;  /* 0x00000000001079c3 */ /* 0x000e620000002600 */
[----:B------:R-:W-:Y:S02]  /*6820*/  R2UR UR12, R16 ;  /* 0x00000000100c72ca */ /* 0x000fe400000e0000 */
[----:B------:R-:W-:-:S02]  /*6830*/  R2UR UR13, R17 ;  /* 0x00000000110d72ca */ /* 0x000fc400000e0000 */
[----:B0-----:R-:W-:-:S05]  /*6840*/  I2FP.F32.U32 R0, UR7 ;  /* 0x0000000700007c45 */ /* 0x001fca0008201000 */
[----:B------:R-:W-:Y:S01]  /*6850*/  FMUL R0, R0, UR6 ;  /* 0x0000000600007c20 */ /* 0x000fe20008400000 */
[----:B------:R-:W-:Y:S01]  /*6860*/  ULDC UR6, c[0x0][0x154] ;  /* 0x0000550000067ab9 */ /* 0x000fe20000000800 */
[----:B-1----:R-:W-:-:S04]  /*6870*/  I2FP.F32.U32 R2, UR16 ;  /* 0x0000001000027c45 */ /* 0x002fc80008201000 */
[----:B------:R-:W0:Y:S01]  /*6880*/  F2I.U32.TRUNC.NTZ R0, R0 ;  /* 0x0000000000007305 */ /* 0x000e22000020f000 */
[----:B------:R-:W-:Y:S01]  /*6890*/  FMUL R2, R2, UR6 ;  /* 0x0000000602027c20 */ /* 0x000fe20008400000 */
[----:B------:R-:W-:Y:S06]  /*68a0*/  @!P0 BRA `(.L_x_163) ;  /* 0x0000000000308947 */ /* 0x000fec0003800000 */
        /* <DEDUP_REMOVED lines=12> */
.L_x_163:
[----:B------:R-:W-:Y:S01]  /*6970*/  USHF.R.U64 UR6, UR12, UR15, UR13 ;  /* 0x0000000f0c067299 */ /* 0x000fe2000800120d */
[----:B------:R-:W-:Y:S01]  /*6980*/  R2UR UR5, R17 ;  /* 0x00000000110572ca */ /* 0x000fe200000e0000 */
[----:B------:R-:W-:Y:S01]  /*6990*/  USHF.R.U32.HI UR4, URZ, UR15, UR13 ;  /* 0x0000000f3f047299 */ /* 0x000fe2000801160d */
[----:B------:R-:W1:Y:S01]  /*69a0*/  F2I.U32.TRUNC.NTZ R2, R2 ;  /* 0x0000000200027305 */ /* 0x000e62000020f000 */
[----:B------:R-:W-:Y:S01]  /*69b0*/  UIADD3 UR9, UP0, URZ, -UR6, URZ ;  /* 0x800000063f097290 */ /* 0x000fe2000ff1e03f */
[----:B------:R-:W-:Y:S01]  /*69c0*/  ULDC.64 UR10, c[0x0][0x620] ;  /* 0x00018800000a7ab9 */ /* 0x000fe20000000a00 */
[----:B------:R-:W-:Y:S02]  /*69d0*/  ULDC UR14, c[0x0][0x608] ;  /* 0x00018200000e7ab9 */ /* 0x000fe40000000800 */
[----:B------:R-:W-:Y:S01]  /*69e0*/  UIADD3.X UR4, URZ, ~UR4, URZ, UP0, !UPT ;  /* 0x800000043f047290 */ /* 0x000fe200087fe43f */
[----:B------:R-:W-:Y:S01]  /*69f0*/  ULDC UR15, c[0x0][0x658] ;  /* 0x00019600000f7ab9 */ /* 0x000fe20000000800 */
[----:B------:R-:W-:-:S02]  /*6a00*/  ULDC UR12, c[0x0][0x144] ;  /* 0x00005100000c7ab9 */ /* 0x000fc40000000800 */
[----:B------:R-:W-:Y:S01]  /*6a10*/  UIMAD UR8, UR4, UR10, URZ ;  /* 0x0000000a040872a4 */ /* 0x000fe2000f8e023f */
[----:B------:R-:W-:Y:S02]  /*6a20*/  ULDC UR22, c[0x0][0x148] ;  /* 0x0000520000167ab9 */ /* 0x000fe40000000800 */
[----:B------:R-:W-:Y:S01]  /*6a30*/  UMOV UR4, UR17 ;  /* 0x0000001100047c82 */ /* 0x000fe20008000000 */
[----:B------:R-:W-:Y:S02]  /*6a40*/  UIMAD UR8, UR9, UR11, UR8 ;  /* 0x0000000b090872a4 */ /* 0x000fe4000f8e0208 */
[----:B------:R-:W-:Y:S01]  /*6a50*/  UIMAD.WIDE.U32 UR4, UR9, UR10, UR4 ;  /* 0x0000000a090472a5 */ /* 0x000fe2000f8e0004 */
[----:B0-----:R-:W-:Y:S01]  /*6a60*/  R2UR UR9, R0 ;  /* 0x00000000000972ca */ /* 0x001fe200000e0000 */
[----:B------:R-:W-:Y:S01]  /*6a70*/  ULDC UR20, c[0x0][0x648] ;  /* 0x0001920000147ab9 */ /* 0x000fe20000000800 */
[----:B-1----:R-:W-:Y:S01]  /*6a80*/  R2UR UR13, R2 ;  /* 0x00000000020d72ca */ /* 0x002fe200000e0000 */
[----:B------:R-:W-:Y:S01]  /*6a90*/  UIADD3 UR8, UR5, UR8, URZ ;  /* 0x0000000805087290 */ /* 0x000fe2000fffe03f */
[----:B------:R-:W-:-:S02]  /*6aa0*/  ULDC UR21, c[0x0][0x638] ;  /* 0x00018e0000157ab9 */ /* 0x000fc40000000800 */
[----:B------:R-:W-:Y:S02]  /*6ab0*/  ULDC UR5, c[0x0][0x618] ;  /* 0x0001860000057ab9 */ /* 0x000fe40000000800 */
[----:B------:R-:W-:Y:S02]  /*6ac0*/  USHF.R.U64 UR10, UR4, UR5, UR8 ;  /* 0x00000005040a7299 */ /* 0x000fe40008001208 */
[----:B------:R-:W-:-:S03]  /*6ad0*/  USHF.R.U32.HI UR8, URZ, UR5, UR8 ;  /* 0x000000053f087299 */ /* 0x000fc60008011608 */
[----:B------:R-:W-:Y:S01]  /*6ae0*/  ULDC.64 UR4, c[0x0][0x640] ;  /* 0x0001900000047ab9 */ /* 0x000fe20000000a00 */
[----:B------:R-:W-:Y:S01]  /*6af0*/  USHF.R.U64 UR11, UR10, UR14, UR8 ;  /* 0x0000000e0a0b7299 */ /* 0x000fe20008001208 */
[----:B------:R-:W-:Y:S01]  /*6b00*/  ISETP.NE.U32.AND P0, PT, RZ, UR4, PT ;  /* 0x00000004ff007c0c */ /* 0x000fe2000bf05070 */
[----:B------:R-:W-:Y:S02]  /*6b10*/  USHF.R.U32.HI UR8, URZ, UR14, UR8 ;  /* 0x0000000e3f087299 */ /* 0x000fe40008011608 */
[----:B------:R-:W-:Y:S01]  /*6b20*/  UIADD3 UR9, -UR9, URZ, URZ ;  /* 0x0000003f09097290 */ /* 0x000fe2000fffe13f */
[----:B------:R-:W-:Y:S01]  /*6b30*/  ISETP.NE.AND.EX P0, PT, RZ, UR5, PT, P0 ;  /* 0x00000005ff007c0c */ /* 0x000fe2000bf05300 */
[----:B------:R-:W-:Y:S02]  /*6b40*/  USHF.R.U64 UR17, UR11, UR15, UR8 ;  /* 0x0000000f0b117299 */ /* 0x000fe40008001208 */
[----:B------:R-:W-:Y:S02]  /*6b50*/  UIADD3 UR18, -UR13, URZ, URZ ;  /* 0x0000003f0d127290 */ /* 0x000fe4000fffe13f */
[----:B------:R-:W-:-:S02]  /*6b60*/  USHF.R.U32.HI UR15, URZ, UR15, UR8 ;  /* 0x0000000f3f0f7299 */ /* 0x000fc40008011608 */
[----:B------:R-:W-:Y:S01]  /*6b70*/  UIMAD UR19, UR12, UR9, UR7 ;  /* 0x000000090c1372a4 */ /* 0x000fe2000f8e0207 */
[----:B------:R-:W-:-:S05]  /*6b80*/  UMOV UR14, UR17 ;  /* 0x00000011000e7c82 */ /* 0x000fca0008000000 */
[----:B------:R-:W-:Y:S06]  /*6b90*/  @!P0 BRA `(.L_x_164) ;  /* 0x0000000000288947 */ /* 0x000fec0003800000 */
        /* <DEDUP_REMOVED lines=10> */
.L_x_164:
[----:B------:R-:W-:Y:S01]  /*6c40*/  UISETP.NE.AND UP0, UPT, UR38, URZ, UPT ;  /* 0x0000003f2600728c */ /* 0x000fe2000bf05270 */
[----:B------:R-:W-:Y:S01]  /*6c50*/  IMAD.MOV.U32 R0, RZ, RZ, 0x1 ;  /* 0x00000001ff007424 */ /* 0x000fe200078e00ff */
[----:B------:R-:W-:Y:S01]  /*6c60*/  USHF.R.U64 UR5, UR14, UR20, UR15 ;  /* 0x000000140e057299 */ /* 0x000fe2000800120f */
[----:B------:R-:W-:Y:S01]  /*6c70*/  IMAD.U32 R19, RZ, RZ, UR6 ;  /* 0x00000006ff137e24 */ /* 0x000fe2000f8e00ff */
[----:B------:R-:W-:Y:S02]  /*6c80*/  ULOP3.LUT UR4, UR11, UR47, URZ, 0xc0, !UPT ;  /* 0x0000002f0b047292 */ /* 0x000fe4000f8ec03f */
[----:B------:R-:W-:Y:S02]  /*6c90*/  UIADD3 UR7, -UR5, URZ, URZ ;  /* 0x0000003f05077290 */ /* 0x000fe4000fffe13f */
[----:B------:R-:W-:Y:S02]  /*6ca0*/  UIMAD UR4, UR44, UR5, UR4 ;  /* 0x000000052c0472a4 */ /* 0x000fe4000f8e0204 */
[----:B------:R-:W-:-:S02]  /*6cb0*/  ULOP3.LUT UR10, UR10, UR43, URZ, 0xc0, !UPT ;  /* 0x0000002b0a0a7292 */ /* 0x000fc4000f8ec03f */
[----:B------:R-:W-:Y:S02]  /*6cc0*/  @UP0 UIMAD UR19, UR22, UR18, UR16 ;  /* 0x00000012161302a4 */ /* 0x000fe4000f8e0210 */
[----:B------:R-:W-:Y:S01]  /*6cd0*/  UIMAD UR5, UR7, UR21, UR17 ;  /* 0x00000015070572a4 */ /* 0x000fe2000f8e0211 */
[----:B------:R-:W-:Y:S02]  /*6ce0*/  ULDC UR8, c[0x0][0x600] ;  /* 0x0001800000087ab9 */ /* 0x000fe40000000800 */
[----:B------:R-:W-:Y:S01]  /*6cf0*/  ULDC UR7, c[0x0][0x610] ;  /* 0x0001840000077ab9 */ /* 0x000fe20000000800 */
[----:B------:R-:W-:Y:S02]  /*6d00*/  UIMAD UR5, UR5, UR8, UR10 ;  /* 0x00000008050572a4 */ /* 0x000fe4000f8e020a */
[----:B------:R-:W-:-:S04]  /*6d10*/  UIMAD UR4, UR4, UR7, UR19 ;  /* 0x00000007040472a4 */ /* 0x000fc8000f8e0213 */
[----:B------:R-:W-:Y:S02]  /*6d20*/  USEL UR7, UR5, UR4, !UP0 ;  /* 0x0000000405077287 */ /* 0x000fe4000c000000 */
[----:B------:R-:W-:-:S04]  /*6d30*/  USEL UR4, UR4, UR5, !UP0 ;  /* 0x0000000504047287 */ /* 0x000fc8000c000000 */
[----:B------:R-:W-:Y:S02]  /*6d40*/  IMAD.U32 R2, RZ, RZ, UR7 ;  /* 0x00000007ff027e24 */ /* 0x000fe4000f8e00ff */
[----:B------:R-:W-:-:S07]  /*6d50*/  IMAD.U32 R18, RZ, RZ, UR4 ;  /* 0x00000004ff127e24 */ /* 0x000fce000f8e00ff */
.L_x_162:
[----:B------:R-:W-:Y:S01]  /*6d60*/  UIADD3 UR45, UR36, UR45, URZ ;  /* 0x0000002d242d7290 */ /* 0x000fe2000fffe03f */
[----:B------:R-:W-:Y:S02]  /*6d70*/  LOP3.LUT P0, RZ, R0, 0xff, RZ, 0xc0, !PT ;  /* 0x000000ff00ff7812 */ /* 0x000fe4000780c0ff */
[----:B------:R-:W-:Y:S01]  /*6d80*/  LOP3.LUT R100, R100, 0x1, RZ, 0x3c, !PT ;  /* 0x0000000164647812 */ /* 0x000fe200078e3cff */
[----:B------:R-:W-:Y:S02]  /*6d90*/  USHF.R.U32.HI UR4, URZ, 0x2, UR45 ;  /* 0x000000023f047899 */ /* 0x000fe4000801162d */
[----:B------:R-:W-:Y:S02]  /*6da0*/  UISETP.GT.U32.AND UP0, UPT, UR45, 0x3, UPT ;  /* 0x000000032d00788c */ /* 0x000fe4000bf04070 */
[----:B------:R-:W-:Y:S02]  /*6db0*/  ULOP3.LUT UR4, UR4, 0x1, URZ, 0xc0, !UPT ;  /* 0x0000000104047892 */ /* 0x000fe4000f8ec03f */
[----:B------:R-:W-:-:S02]  /*6dc0*/  UISETP.LT.U32.AND UP0, UPT, UR36, 0x4, UP0 ;  /* 0x000000042400788c */ /* 0x000fc40008701070 */
[----:B------:R-:W-:Y:S02]  /*6dd0*/  UISETP.NE.U32.AND UP1, UPT, UR4, 0x1, UPT ;  /* 0x000000010400788c */ /* 0x000fe4000bf25070 */
[----:B------:R-:W-:Y:S02]  /*6de0*/  USEL UR5, URZ, 0x1, !UP0 ;  /* 0x000000013f057887 */ /* 0x000fe4000c000000 */
[----:B------:R-:W-:Y:S02]  /*6df0*/  UISETP.GT.U32.AND UP1, UPT, UR36, 0x3, !UP1 ;  /* 0x000000032400788c */ /* 0x000fe4000cf24070 */
[----:B------:R-:W-:Y:S02]  /*6e00*/  ULOP3.LUT UR45, UR45, 0x3, URZ, 0xc0, !UPT ;  /* 0x000000032d2d7892 */ /* 0x000fe4000f8ec03f */
[----:B------:R-:W-:-:S04]  /*6e10*/  USEL UR4, URZ, 0x1, !UP1 ;  /* 0x000000013f047887 */ /* 0x000fc8000c800000 */
[----:B------:R-:W-:Y:S01]  /*6e20*/  ULOP3.LUT UR48, UR4, UR48, UR5, 0x96, !UPT ;  /* 0x0000003004307292 */ /* 0x000fe2000f8e9605 */
[----:B------:R-:W-:Y:S11]  /*6e30*/  @P0 BRA `(.L_x_165) ;  /* 0xffffffa8006c0947 */ /* 0x000ff6000383ffff */
[----:B------:R-:W-:Y:S05]  /*6e40*/  EXIT ;  /* 0x000000000000794d */ /* 0x000fea0003800000 */
.L_x_16:
[----:B------:R-:W-:-:S08]  /*6e50*/  ISETP.NE.AND P0, PT, RZ, UR6, PT ;  /* 0x00000006ff007c0c */ /* 0x000fd0000bf05270 */
[----:B-----5:R-:W0:-:S00]  /*6e60*/  USETMAXREG.DEALLOC.CTAPOOL 0x28 ;  /* 0x00000028000079c8 */ /* 0x020e0000080e0500 */
[----:B------:R-:W-:Y:S05]  /*6e70*/  @P0 EXIT ;  /* 0x000000000000094d */ /* 0x000fea0003800000 */
[----:B0-----:R-:W-:Y:S01]  /*6e80*/  LOP3.LUT P0, RZ, R0, 0xff, RZ, 0xc0, !PT ;  /* 0x000000ff00ff7812 */ /* 0x001fe2000780c0ff */
[----:B------:R-:W-:Y:S02]  /*6e90*/  IMAD.MOV.U32 R8, RZ, RZ, 0x1 ;  /* 0x00000001ff087424 */ /* 0x000fe400078e00ff */
[----:B------:R-:W-:-:S10]  /*6ea0*/  IMAD.MOV.U32 R0, RZ, RZ, RZ ;  /* 0x000000ffff007224 */ /* 0x000fd400078e00ff */
[----:B------:R-:W-:Y:S05]  /*6eb0*/  @!P0 BRA `(.L_x_166) ;  /* 0x0000000c00648947 */ /* 0x000fea0003800000 */
[----:B------:R-:W0:Y:S01]  /*6ec0*/  S2UR UR8, SR_CgaCtaId ;  /* 0x00000000000879c3 */ /* 0x000e220000008800 */
[----:B------:R-:W-:Y:S01]  /*6ed0*/  LOP3.LUT P0, RZ, R3, 0x1f, RZ, 0xc0, !PT ;  /* 0x0000001f03ff7812 */ /* 0x000fe2000780c0ff */
[----:B------:R-:W-:Y:S01]  /*6ee0*/  ULDC UR5, c[0x0][0x658] ;  /* 0x0001960000057ab9 */ /* 0x000fe20000000800 */
[----:B------:R-:W-:Y:S01]  /*6ef0*/  UMOV UR6, 0xffffffff ;  /* 0xffffffff00067882 */ /* 0x000fe20000000000 */
[----:B------:R-:W-:Y:S01]  /*6f00*/  BSSY B0, `(.L_x_166) ;  /* 0x00000d4000007945 */ /* 0x000fe20003800000 */
[----:B------:R-:W-:Y:S01]  /*6f10*/  USHF.L.U32 UR6, UR6, UR5, URZ ;  /* 0x0000000506067299 */ /* 0x000fe2000800063f */
[C---:B------:R-:W-:Y:S01]  /*6f20*/  ISETP.NE.AND P3, PT, R4.reuse, RZ, PT ;  /* 0x000000ff0400720c */ /* 0x040fe20003f65270 */
[----:B------:R-:W-:Y:S01]  /*6f30*/  IMAD.MOV.U32 R10, RZ, RZ, 0x1 ;  /* 0x00000001ff0a7424 */ /* 0x000fe200078e00ff */
[----:B------:R-:W-:Y:S01]  /*6f40*/  ISETP.NE.OR P0, PT, R4, RZ, !P0 ;  /* 0x000000ff0400720c */ /* 0x000fe20004705670 */
[----:B------:R-:W-:Y:S01]  /*6f50*/  IMAD.MOV.U32 R8, RZ, RZ, 0x1 ;  /* 0x00000001ff087424 */ /* 0x000fe200078e00ff */
[----:B------:R-:W-:Y:S01]  /*6f60*/  ULDC UR4, c[0x0][0x600] ;  /* 0x0001800000047ab9 */ /* 0x000fe20000000800 */
[----:B------:R-:W-:Y:S01]  /*6f70*/  IMAD.MOV.U32 R0, RZ, RZ, RZ ;  /* 0x000000ffff007224 */ /* 0x000fe200078e00ff */
[----:B------:R-:W-:Y:S01]  /*6f80*/  UMOV UR7, 0x1 ;  /* 0x0000000100077882 */ /* 0x000fe20000000000 */
[----:B------:R-:W-:-:S02]  /*6f90*/  UIADD3 UR21, UR37, 0x1, URZ ;  /* 0x0000000125157890 */ /* 0x000fc4000fffe03f */
[----:B------:R-:W-:Y:S02]  /*6fa0*/  ULOP3.LUT UR13, UR40, 0x2, URZ, 0xfc, !UPT ;  /* 0x00000002280d7892 */ /* 0x000fe4000f8efc3f */
[----:B------:R-:W-:Y:S02]  /*6fb0*/  UIADD3 UR4, UR4, -0x1, URZ ;  /* 0xffffffff04047890 */ /* 0x000fe4000fffe03f */
[----:B------:R-:W-:Y:S02]  /*6fc0*/  USHF.L.U32 UR5, UR7, UR5, URZ ;  /* 0x0000000507057299 */ /* 0x000fe4000800063f */
[----:B------:R-:W-:Y:S01]  /*6fd0*/  ULOP3.LUT UR6, URZ, UR6, URZ, 0x33, !UPT ;  /* 0x000000063f067292 */ /* 0x000fe2000f8e333f */
[----:B------:R-:W-:Y:S01]  /*6fe0*/  ULDC.64 UR30, c[0x0][0x198] ;  /* 0x00006600001e7ab9 */ /* 0x000fe20000000a00 */
[----:B0-----:R-:W-:-:S10]  /*6ff0*/  IMAD.U32 R9, RZ, RZ, UR8 ;  /* 0x00000008ff097e24 */ /* 0x001fd4000f8e00ff */
.L_x_178:
[----:B------:R-:W-:-:S03]  /*7000*/  UMOV UR7, 0xffffffff ;  /* 0xffffffff00077882 */ /* 0x000fc60000000000 */
[----:B------:R-:W-:Y:S05]  /*7010*/  BRA.DIV UR7, `(.L_x_167) ;  /* 0x0000001207247947 */ /* 0x000fea000b800000 */
[----:B------:R-:W-:-:S13]  /*7020*/  ELECT P6, URZ, PT ;  /* 0x00000000003f782f */ /* 0x000fda00038c0000 */
.L_x_191:
[----:B------:R-:W0:Y:S01]  /*7030*/  LDC R3, c[0x0][0x28c] ;  /* 0x0000a300ff037b82 */ /* 0x000e220000000800 */
[----:B------:R-:W-:Y:S01]  /*7040*/  BSSY B1, `(.L_x_168) ;  /* 0x0000049000017945 */ /* 0x000fe20003800000 */
[----:B0-----:R-:W-:-:S13]  /*7050*/  ISETP.LT.OR P6, PT, R3, 0x1, !P6 ;  /* 0x000000010300780c */ /* 0x001fda00077c1670 */
[----:B------:R-:W-:Y:S05]  /*7060*/  @P6 BRA `(.L_x_169) ;  /* 0x0000000400186947 */ /* 0x000fea0003800000 */
[----:B------:R-:W-:Y:S02]  /*7070*/  IMAD R9, R18, 0x2, R9 ;  /* 0x0000000212097824 */ /* 0x000fe400078e0209 */
[----:B------:R-:W-:Y:S02]  /*7080*/  IMAD.SHL.U32 R6, R2, 0x80, RZ ;  /* 0x0000008002067824 */ /* 0x000fe400078e00ff */
[----:B------:R-:W-:Y:S02]  /*7090*/  IMAD.MOV.U32 R13, RZ, RZ, RZ ;  /* 0x000000ffff0d7224 */ /* 0x000fe400078e00ff */
[----:B------:R-:W-:Y:S02]  /*70a0*/  IMAD.U32 R14, RZ, RZ, UR21 ;  /* 0x00000015ff0e7e24 */ /* 0x000fe4000f8e00ff */
[----:B------:R-:W-:Y:S02]  /*70b0*/  IMAD.MOV.U32 R2, RZ, RZ, R8 ;  /* 0x000000ffff027224 */ /* 0x000fe400078e0008 */
[----:B------:R-:W-:-:S02]  /*70c0*/  IMAD.MOV.U32 R4, RZ, RZ, R0 ;  /* 0x000000ffff047224 */ /* 0x000fc400078e0000 */
[----:B------:R-:W-:-:S07]  /*70d0*/  IMAD.SHL.U32 R7, R9, 0x20, RZ ;  /* 0x0000002009077824 */ /* 0x000fce00078e00ff */
.L_x_173:
[----:B------:R-:W0:Y:S01]  /*70e0*/  S2UR UR7, SR_CgaCtaId ;  /* 0x00000000000779c3 */ /* 0x000e220000008800 */
[----:B------:R-:W-:Y:S02]  /*70f0*/  MOV R12, 0x400 ;  /* 0x00000400000c7802 */ /* 0x000fe40000000f00 */
[----:B------:R-:W-:-:S05]  /*7100*/  SHF.L.U32 R3, R2, 0x1f, RZ ;  /* 0x0000001f02037819 */ /* 0x000fca00000006ff */
[----:B------:R-:W1:Y:S01]  /*7110*/  @!P3 LDC R5, c[0x0][0x500] ;  /* 0x00014000ff05bb82 */ /* 0x000e620000000800 */
[----:B0-----:R-:W-:-:S05]  /*7120*/  IMAD.U32 R9, RZ, RZ, UR7 ;  /* 0x00000007ff097e24 */ /* 0x001fca000f8e00ff */
[----:B------:R-:W-:-:S05]  /*7130*/  LEA R11, R9, R12, 0x18 ;  /* 0x0000000c090b7211 */ /* 0x000fca00078ec0ff */
[----:B------:R-:W-:-:S04]  /*7140*/  IMAD R12, R4, 0x8, R11 ;  /* 0x00000008040c7824 */ /* 0x000fc800078e020b */
[----:B------:R-:W0:Y:S02]  /*7150*/  SYNCS.PHASECHK.TRANS64.TRYWAIT P1, [R12+URZ+0x20], R3 ;  /* 0x000020030c0075a7 */ /* 0x000e24000802017f */
[----:B01----:R-:W-:Y:S05]  /*7160*/  @!P1 BRA `(.L_x_170) ;  /* 0x0000000c00f09947 */ /* 0x003fea0003800000 */
.L_x_192:
[----:B------:R-:W-:Y:S01]  /*7170*/  UPRMT UR7, UR13, 0x9910, URZ ;  /* 0x000099100d077896 */ /* 0x000fe2000800003f */
[----:B------:R1:W-:Y:S03]  /*7180*/  @!P3 SYNCS.ARRIVE.TRANS64 RZ, [R12+URZ], R5 ;  /* 0x000000050cffb9a7 */ /* 0x0003e6000800003f */
[----:B------:R-:W-:-:S06]  /*7190*/  UISETP.NE.AND UP0, UPT, UR7, 0x2, UPT ;  /* 0x000000020700788c */ /* 0x000fcc000bf05270 */
[----:B------:R-:W-:-:S13]  /*71a0*/  PLOP3.LUT P1, PT, PT, PT, UP0, 0x80, 0x0 ;  /* 0x000000000000781c */ /* 0x000fda0003f2f008 */
[----:B-1----:R-:W-:Y:S05]  /*71b0*/  @P1 BRA `(.L_x_171) ;  /* 0x0000000000041947 */ /* 0x002fea0003800000 */
[----:B------:R-:W-:Y:S01]  /*71c0*/  BPT.TRAP 0x1 ;  /* 0x000000040000795c */ /* 0x000fe20000300000 */
.L_x_171:
[----:B------:R-:W-:Y:S05]  /*71d0*/  @P0 BRA `(.L_x_172) ;  /* 0x0000000000040947 */ /* 0x000fea0003800000 */
[----:B------:R-:W-:Y:S01]  /*71e0*/  BPT.TRAP 0x1 ;  /* 0x000000040000795c */ /* 0x000fe20000300000 */
.L_x_172:
[----:B0-----:R-:W-:Y:S01]  /*71f0*/  IMAD R3, R4, 0x4, R9 ;  /* 0x0000000404037824 */ /* 0x001fe200078e0209 */
[----:B------:R-:W-:Y:S01]  /*7200*/  R2UR UR34, R13 ;  /* 0x000000000d2272ca */ /* 0x000fe200000e0000 */
[----:B------:R-:W-:Y:S01]  /*7210*/  VIADD R14, R14, 0xffffffff ;  /* 0xffffffff0e0e7836 */ /* 0x000fe20000000000 */
[----:B------:R-:W-:Y:S01]  /*7220*/  R2UR UR33, R12 ;  /* 0x000000000c2172ca */ /* 0x000fe200000e0000 */
[----:B------:R-:W-:Y:S01]  /*7230*/  IMAD.SHL.U32 R3, R3, 0x800, RZ ;  /* 0x0000080003037824 */ /* 0x000fe200078e00ff */
[----:B------:R-:W-:Y:S01]  /*7240*/  R2UR UR36, R19 ;  /* 0x00000000132472ca */ /* 0x000fe200000e0000 */
[----:B------:R-:W-:Y:S01]  /*7250*/  UIADD3 UR14, UP0, UR30, 0xf0, URZ ;  /* 0x000000f01e0e7890 */ /* 0x000fe2000ff1e03f */
[----:B------:R-:W-:Y:S01]  /*7260*/  R2UR UR35, R7 ;  /* 0x00000000072372ca */ /* 0x000fe200000e0000 */
[--C-:B------:R-:W-:Y:S01]  /*7270*/  IMAD R3, R3, 0x2, R11.reuse ;  /* 0x0000000203037824 */ /* 0x100fe200078e020b */
[----:B------:R-:W-:Y:S01]  /*7280*/  R2UR UR19, R6 ;  /* 0x00000000061372ca */ /* 0x000fe200000e0000 */
[----:B------:R-:W-:Y:S01]  /*7290*/  IMAD R11, R4, 0x8000, R11 ;  /* 0x00008000040b7824 */ /* 0x000fe200078e020b */
[----:B------:R-:W-:Y:S01]  /*72a0*/  UIADD3 UR42, UP1, UR30, 0x1f0, URZ ;  /* 0x000001f01e2a7890 */ /* 0x000fe2000ff3e03f */
[----:B------:R-:W-:Y:S01]  /*72b0*/  ISETP.GT.AND P2, PT, R14, 0x1, PT ;  /* 0x000000010e00780c */ /* 0x000fe20003f44270 */
[----:B------:R-:W-:Y:S01]  /*72c0*/  UIADD3.X UR15, URZ, UR31, URZ, UP0, !UPT ;  /* 0x0000001f3f0f7290 */ /* 0x000fe200087fe43f */
[----:B------:R-:W-:Y:S01]  /*72d0*/  R2UR UR24, R3 ;  /* 0x00000000031872ca */ /* 0x000fe200000e0000 */
[----:B------:R-:W-:Y:S01]  /*72e0*/  UIADD3 UR26, UR34, 0x40, URZ ;  /* 0x00000040221a7890 */ /* 0x000fe2000fffe03f */
[----:B------:R-:W-:Y:S01]  /*72f0*/  R2UR UR8, R11 ;  /* 0x000000000b0872ca */ /* 0x000fe200000e0000 */
[----:B------:R-:W-:Y:S01]  /*7300*/  UIADD3.X UR43, URZ, UR31, URZ, UP1, !UPT ;  /* 0x0000001f3f2b7290 */ /* 0x000fe20008ffe43f */
[----:B------:R-:W-:Y:S01]  /*7310*/  VIADD R4, R4, 0x1 ;  /* 0x0000000104047836 */ /* 0x000fe20000000000 */
[----:B------:R-:W-:Y:S01]  /*7320*/  UMOV UR7, 0x30000 ;  /* 0x0003000000077882 */ /* 0x000fe20000000000 */
[----:B------:R-:W-:Y:S01]  /*7330*/  UMOV UR22, 0x0 ;  /* 0x0000000000167882 */ /* 0x000fe20000000000 */
[----:B------:R-:W-:Y:S01]  /*7340*/  UMOV UR23, 0x10000000 ;  /* 0x1000000000177882 */ /* 0x000fe20000000000 */
[----:B------:R-:W-:Y:S01]  /*7350*/  UMOV UR25, UR33 ;  /* 0x0000002100197c82 */ /* 0x000fe20008000000 */
[----:B------:R-:W-:Y:S01]  /*7360*/  ISETP.NE.AND P1, PT, R4, 0x4, PT ;  /* 0x000000040400780c */ /* 0x000fe20003f25270 */
[----:B------:R-:W-:Y:S01]  /*7370*/  UMOV UR28, UR36 ;  /* 0x00000024001c7c82 */ /* 0x000fe20008000000 */
[----:B------:R-:W-:Y:S01]  /*7380*/  UMOV UR27, UR35 ;  /* 0x00000023001b7c82 */ /* 0x000fe20008000000 */
[----:B------:R-:W-:Y:S01]  /*7390*/  UMOV UR17, UR33 ;  /* 0x0000002100117c82 */ /* 0x000fe20008000000 */
[----:B------:R-:W-:Y:S01]  /*73a0*/  UIADD3 UR32, UR24, 0x180, URZ ;  /* 0x0000018018207890 */ /* 0x000fe2000fffe03f */
[----:B------:R-:W-:Y:S01]  /*73b0*/  SEL R3, RZ, 0x1, P1 ;  /* 0x00000001ff037807 */ /* 0x000fe20000800000 */
[----:B------:R-:W-:Y:S01]  /*73c0*/  UIADD3 UR24, UR24, 0x2180, URZ ;  /* 0x0000218018187890 */ /* 0x000fe2000fffe03f */
[----:B------:R-:W-:Y:S01]  /*73d0*/  VIADD R13, R13, 0x80 ;  /* 0x000000800d0d7836 */ /* 0x000fe20000000000 */
[----:B------:R-:W-:Y:S01]  /*73e0*/  UIADD3 UR16, UR8, 0x10180, URZ ;  /* 0x0001018008107890 */ /* 0x000fe2000fffe03f */
[----:B------:R-:W-:Y:S01]  /*73f0*/  LOP3.LUT R2, R2, R3, RZ, 0x3c, !PT ;  /* 0x0000000302027212 */ /* 0x000fe200078e3cff */
[----:B------:R-:W-:Y:S01]  /*7400*/  UIADD3 UR8, UR8, 0x14180, URZ ;  /* 0x0001418008087890 */ /* 0x000fe2000fffe03f */
[----:B------:R-:W-:Y:S01]  /*7410*/  SEL R4, R4, RZ, P1 ;  /* 0x000000ff04047207 */ /* 0x000fe20000800000 */
[----:B------:R-:W-:Y:S01]  /*7420*/  UMOV UR18, UR34 ;  /* 0x0000002200127c82 */ /* 0x000fe20008000000 */
[----:B------:R-:W-:Y:S01]  /*7430*/  UMOV UR20, UR36 ;  /* 0x0000002400147c82 */ /* 0x000fe20008000000 */
[----:B------:R0:W-:Y:S01]  /*7440*/  UTMALDG.3D.MULTICAST [UR32], [UR14], UR7, desc[UR22] ;  /* 0x000016200e0073b4 */ /* 0x0001e20008011807 */
[----:B------:R-:W-:Y:S01]  /*7450*/  UMOV UR9, UR33 ;  /* 0x0000002100097c82 */ /* 0x000fe20008000000 */
[----:B------:R-:W-:Y:S01]  /*7460*/  UMOV UR11, UR19 ;  /* 0x00000013000b7c82 */ /* 0x000fe20008000000 */
[----:B------:R-:W-:Y:S01]  /*7470*/  UMOV UR12, UR36 ;  /* 0x00000024000c7c82 */ /* 0x000fe20008000000 */
[----:B------:R-:W-:Y:S01]  /*7480*/  UMOV UR10, UR26 ;  /* 0x0000001a000a7c82 */ /* 0x000fe20008000000 */
[----:B------:R0:W-:Y:S01]  /*7490*/  UTMALDG.3D.MULTICAST [UR24], [UR14], UR7, desc[UR22] ;  /* 0x000016180e0073b4 */ /* 0x0001e20008011807 */
[----:B------:R0:W-:Y:S01]  /*74a0*/  UTMALDG.3D [UR16], [UR42], desc[UR22] ;  /* 0x000016102a0075b4 */ /* 0x0001e20008011000 */
[----:B------:R0:W-:Y:S02]  /*74b0*/  UTMALDG.3D [UR8], [UR42], desc[UR22] ;  /* 0x000016082a0075b4 */ /* 0x0001e40008011000 */
[----:B0-----:R-:W-:Y:S05]  /*74c0*/  @P2 BRA `(.L_x_173) ;  /* 0xfffffffc00042947 */ /* 0x001fea000383ffff */
.L_x_169:
[----:B------:R-:W-:Y:S05]  /*74d0*/  BSYNC B1 ;  /* 0x0000000000017941 */ /* 0x000fea0003800000 */
.L_x_168:
[----:B------:R-:W-:Y:S01]  /*74e0*/  LOP3.LUT P4, RZ, R10, 0xff, RZ, 0xc0, !PT ;  /* 0x000000ff0aff7812 */ /* 0x000fe2000788c0ff */
[----:B------:R-:W-:Y:S01]  /*74f0*/  VIADD R0, R0, UR37 ;  /* 0x0000002500007c36 */ /* 0x000fe20008000000 */
[----:B------:R-:W-:Y:S01]  /*7500*/  ULDC.64 UR8, c[0x0][0x650] ;  /* 0x0001940000087ab9 */ /* 0x000fe20000000a00 */
[----:B------:R-:W-:Y:S01]  /*7510*/  IMAD.U32 R3, RZ, RZ, UR37 ;  /* 0x00000025ff037e24 */ /* 0x000fe2000f8e00ff */
[----:B------:R-:W-:Y:S01]  /*7520*/  BSSY B1, `(.L_x_174) ;  /* 0x000006f000017945 */ /* 0x000fe20003800000 */
[----:B------:R-:W-:Y:S01]  /*7530*/  IMAD.MOV.U32 R18, RZ, RZ, -0x1 ;  /* 0xffffffffff127424 */ /* 0x000fe200078e00ff */
[----:B------:R-:W-:Y:S01]  /*7540*/  SHF.R.U32.HI R2, RZ, 0x2, R0 ;  /* 0x00000002ff027819 */ /* 0x000fe20000011600 */
[----:B------:R-:W-:Y:S01]  /*7550*/  IMAD.MOV.U32 R19, RZ, RZ, -0x1 ;  /* 0xffffffffff137424 */ /* 0x000fe200078e00ff */
[----:B------:R-:W-:Y:S02]  /*7560*/  ISETP.GT.U32.AND P1, PT, R0, 0x3, PT ;  /* 0x000000030000780c */ /* 0x000fe40003f24070 */
[----:B------:R-:W-:-:S02]  /*7570*/  LOP3.LUT R2, R2, 0x1, RZ, 0xc0, !PT ;  /* 0x0000000102027812 */ /* 0x000fc400078ec0ff */
[C---:B------:R-:W-:Y:S01]  /*7580*/  ISETP.LT.U32.AND P1, PT, R3.reuse, 0x4, P1 ;  /* 0x000000040300780c */ /* 0x040fe20000f21070 */
[----:B------:R-:W0:Y:S01]  /*7590*/  @P4 S2R R9, SR_CgaCtaId ;  /* 0x0000000000094919 */ /* 0x000e220000008800 */
[----:B------:R-:W-:Y:S02]  /*75a0*/  @P4 MOV R4, 0x400 ;  /* 0x0000040000044802 */ /* 0x000fe40000000f00 */
[----:B------:R-:W-:Y:S02]  /*75b0*/  ISETP.NE.U32.AND P2, PT, R2, 0x1, PT ;  /* 0x000000010200780c */ /* 0x000fe40003f45070 */
[----:B------:R-:W-:Y:S02]  /*75c0*/  LOP3.LUT R0, R0, 0x3, RZ, 0xc0, !PT ;  /* 0x0000000300007812 */ /* 0x000fe400078ec0ff */
[----:B------:R-:W-:Y:S02]  /*75d0*/  ISETP.GT.U32.AND P2, PT, R3, 0x3, !P2 ;  /* 0x000000030300780c */ /* 0x000fe40005744070 */
[----:B------:R-:W-:-:S02]  /*75e0*/  SEL R3, RZ, 0x1, !P1 ;  /* 0x00000001ff037807 */ /* 0x000fc40004800000 */
[----:B------:R-:W-:Y:S02]  /*75f0*/  SEL R2, RZ, 0x1, !P2 ;  /* 0x00000001ff027807 */ /* 0x000fe40005000000 */
[----:B------:R-:W-:Y:S02]  /*7600*/  PRMT R10, RZ, 0x7610, R10 ;  /* 0x00007610ff0a7816 */ /* 0x000fe4000000000a */
[--C-:B------:R-:W-:Y:S01]  /*7610*/  LOP3.LUT R8, R2, R8, R3.reuse, 0x96, !PT ;  /* 0x0000000802087212 */ /* 0x100fe200078e9603 */
[----:B------:R-:W-:Y:S01]  /*7620*/  IMAD.MOV.U32 R2, RZ, RZ, -0x1 ;  /* 0xffffffffff027424 */ /* 0x000fe200078e00ff */
[----:B------:R-:W-:Y:S02]  /*7630*/  PRMT R3, RZ, 0x7610, R3 ;  /* 0x00007610ff037816 */ /* 0x000fe40000000003 */
[----:B0-----:R-:W-:-:S04]  /*7640*/  @P4 LEA R4, R9, R4, 0x18 ;  /* 0x0000000409044211 */ /* 0x001fc800078ec0ff */
[----:B------:R0:W-:Y:S01]  /*7650*/  @P4 SYNCS.ARRIVE.TRANS64.A1T0 RZ, [R4+URZ+0x78], RZ ;  /* 0x000078ff04ff49a7 */ /* 0x0001e2000810003f */
[----:B------:R-:W-:-:S04]  /*7660*/  IADD3 R16, P4, R16, UR52, RZ ;  /* 0x0000003410107c10 */ /* 0x000fc8000ff9e0ff */
[----:B------:R-:W-:Y:S02]  /*7670*/  IADD3.X R17, R17, UR39, RZ, P4, !PT ;  /* 0x0000002711117c10 */ /* 0x000fe4000a7fe4ff */
        /* <DEDUP_REMOVED lines=8> */
[----:B------:R-:W-:Y:S01]  /*7700*/  ULDC UR14, c[0x0][0x154] ;  /* 0x00005500000e7ab9 */ /* 0x000fe20000000800 */
[----:B------:R-:W-:Y:S01]  /*7710*/  IMAD.MOV.U32 R2, RZ, RZ, R16 ;  /* 0x000000ffff027224 */ /* 0x000fe200078e0010 */
[----:B------:R-:W-:Y:S01]  /*7720*/  ISETP.NE.AND.EX P1, PT, RZ, UR9, PT, P1 ;  /* 0x00000009ff007c0c */ /* 0x000fe2000bf25310 */
[----:B------:R-:W1:Y:S01]  /*7730*/  S2UR UR12, SR_CTAID.Y ;  /* 0x00000000000c79c3 */ /* 0x000e620000002600 */
[----:B0-----:R-:W-:-:S05]  /*7740*/  I2FP.F32.U32 R3, UR7 ;  /* 0x0000000700037c45 */ /* 0x001fca0008201000 */
[----:B------:R-:W-:Y:S01]  /*7750*/  FMUL R12, R3, UR10 ;  /* 0x0000000a030c7c20 */ /* 0x000fe20008400000 */
[----:B------:R-:W-:-:S05]  /*7760*/  IMAD.MOV.U32 R3, RZ, RZ, R17 ;  /* 0x000000ffff037224 */ /* 0x000fca00078e0011 */
[----:B------:R-:W-:Y:S05]  /*7770*/  @!P1 BRA `(.L_x_176) ;  /* 0x0000000000289947 */ /* 0x000fea0003800000 */
[----:B------:R-:W-:Y:S02]  /*7780*/  ULDC UR10, c[0x0][0x634] ;  /* 0x00018d00000a7ab9 */ /* 0x000fe40000000800 */
[----:B------:R-:W-:-:S05]  /*7790*/  IADD3 R7, P1, R16, UR10, RZ ;  /* 0x0000000a10077c10 */ /* 0x000fca000ff3e0ff */
[----:B------:R-:W-:-:S04]  /*77a0*/  IMAD.X R11, RZ, RZ, R17, P1 ;  /* 0x000000ffff0b7224 */ /* 0x000fc800008e0611 */
[----:B------:R-:W-:-:S04]  /*77b0*/  IMAD.WIDE.U32 R4, R11, UR8, RZ ;  /* 0x000000080b047c25 */ /* 0x000fc8000f8e00ff */
[----:B------:R-:W-:-:S04]  /*77c0*/  IMAD.WIDE.U32 R4, P1, R7, UR9, R4 ;  /* 0x0000000907047c25 */ /* 0x000fc8000f820004 */
[----:B------:R-:W-:-:S04]  /*77d0*/  IMAD.WIDE.U32 R6, R7, UR8, RZ ;  /* 0x0000000807067c25 */ /* 0x000fc8000f8e00ff */
[----:B------:R-:W-:Y:S01]  /*77e0*/  IMAD.X R3, RZ, RZ, RZ, P1 ;  /* 0x000000ffff037224 */ /* 0x000fe200008e06ff */
[----:B------:R-:W-:Y:S01]  /*77f0*/  IADD3 RZ, P1, R7, R4, RZ ;  /* 0x0000000407ff7210 */ /* 0x000fe20007f3e0ff */
[----:B------:R-:W-:-:S04]  /*7800*/  IMAD.MOV.U32 R2, RZ, RZ, R5 ;  /* 0x000000ffff027224 */ /* 0x000fc800078e0005 */
[----:B------:R-:W-:-:S08]  /*7810*/  IMAD.WIDE.U32.X R2, R11, UR9, R2, P1 ;  /* 0x000000090b027c25 */ /* 0x000fd000088e0402 */
.L_x_176:
[--C-:B------:R-:W-:Y:S01]  /*7820*/  SHF.R.U64 R19, R2, UR11, R3.reuse ;  /* 0x0000000b02137c19 */ /* 0x100fe20008001203 */
[----:B------:R-:W0:Y:S01]  /*7830*/  F2I.U32.TRUNC.NTZ R12, R12 ;  /* 0x0000000c000c7305 */ /* 0x000e22000020f000 */
[----:B------:R-:W-:Y:S01]  /*7840*/  SHF.R.U32.HI R2, RZ, UR11, R3 ;  /* 0x0000000bff027c19 */ /* 0x000fe20008011603 */
[----:B------:R-:W-:Y:S01]  /*7850*/  ULDC.64 UR8, c[0x0][0x620] ;  /* 0x0001880000087ab9 */ /* 0x000fe20000000a00 */
[----:B------:R-:W-:Y:S01]  /*7860*/  IADD3 R5, P1, RZ, -R19, RZ ;  /* 0x80000013ff057210 */ /* 0x000fe20007f3e0ff */
[----:B------:R-:W3:Y:S01]  /*7870*/  LDC R11, c[0x0][0x610] ;  /* 0x00018400ff0b7b82 */ /* 0x000ee20000000800 */
[----:B-1----:R-:W-:Y:S01]  /*7880*/  I2FP.F32.U32 R4, UR12 ;  /* 0x0000000c00047c45 */ /* 0x002fe20008201000 */
[----:B------:R-:W-:Y:S01]  /*7890*/  ULDC UR11, c[0x0][0x658] ;  /* 0x00019600000b7ab9 */ /* 0x000fe20000000800 */
[----:B------:R-:W-:Y:S01]  /*78a0*/  ULDC UR16, c[0x0][0x648] ;  /* 0x0001920000107ab9 */ /* 0x000fe20000000800 */
[----:B------:R-:W-:Y:S02]  /*78b0*/  IMAD.X R2, RZ, RZ, ~R2, P1 ;  /* 0x000000ffff027224 */ /* 0x000fe400008e0e02 */
[----:B------:R-:W-:Y:S01]  /*78c0*/  FMUL R6, R4, UR14 ;  /* 0x0000000e04067c20 */ /* 0x000fe20008400000 */
[----:B------:R-:W-:Y:S01]  /*78d0*/  ULDC.64 UR14, c[0x0][0x640] ;  /* 0x00019000000e7ab9 */ /* 0x000fe20000000a00 */
[----:B------:R-:W-:Y:S01]  /*78e0*/  IMAD R4, R2, UR8, RZ ;  /* 0x0000000802047c24 */ /* 0x000fe2000f8e02ff */
[----:B------:R-:W-:Y:S01]  /*78f0*/  ISETP.NE.U32.AND P1, PT, RZ, UR14, PT ;  /* 0x0000000eff007c0c */ /* 0x000fe2000bf25070 */
[C---:B------:R-:W-:Y:S01]  /*7900*/  IMAD.WIDE.U32 R2, R5.reuse, UR8, R16 ;  /* 0x0000000805027c25 */ /* 0x040fe2000f8e0010 */
[----:B0-----:R-:W-:Y:S01]  /*7910*/  R2UR UR8, R12 ;  /* 0x000000000c0872ca */ /* 0x001fe200000e0000 */
[----:B------:R-:W0:Y:S01]  /*7920*/  F2I.U32.TRUNC.NTZ R6, R6 ;  /* 0x0000000600067305 */ /* 0x000e22000020f000 */
[----:B------:R-:W-:Y:S01]  /*7930*/  ISETP.NE.AND.EX P1, PT, RZ, UR15, PT, P1 ;  /* 0x0000000fff007c0c */ /* 0x000fe2000bf25310 */
[----:B------:R-:W-:Y:S01]  /*7940*/  IMAD R5, R5, UR9, R4 ;  /* 0x0000000905057c24 */ /* 0x000fe2000f8e0204 */
[----:B------:R-:W-:-:S03]  /*7950*/  ULDC UR9, c[0x0][0x618] ;  /* 0x0001860000097ab9 */ /* 0x000fc60000000800 */
[----:B------:R-:W-:-:S05]  /*7960*/  IMAD.IADD R3, R3, 0x1, R5 ;  /* 0x0000000103037824 */ /* 0x000fca00078e0205 */
[--C-:B------:R-:W-:Y:S02]  /*7970*/  SHF.R.U64 R12, R2, UR9, R3.reuse ;  /* 0x00000009020c7c19 */ /* 0x100fe40008001203 */
[----:B------:R-:W-:Y:S01]  /*7980*/  SHF.R.U32.HI R3, RZ, UR9, R3 ;  /* 0x00000009ff037c19 */ /* 0x000fe20008011603 */
[----:B------:R-:W-:Y:S01]  /*7990*/  ULDC UR9, c[0x0][0x608] ;  /* 0x0001820000097ab9 */ /* 0x000fe20000000800 */
[----:B0-----:R-:W-:Y:S02]  /*79a0*/  R2UR UR10, R6 ;  /* 0x00000000060a72ca */ /* 0x001fe400000e0000 */
[--C-:B------:R-:W-:Y:S02]  /*79b0*/  SHF.R.U64 R14, R12, UR9, R3.reuse ;  /* 0x000000090c0e7c19 */ /* 0x100fe40008001203 */
[----:B------:R-:W-:Y:S01]  /*79c0*/  SHF.R.U32.HI R3, RZ, UR9, R3 ;  /* 0x00000009ff037c19 */ /* 0x000fe20008011603 */
[----:B------:R-:W-:-:S03]  /*79d0*/  UIADD3 UR9, -UR8, URZ, URZ ;  /* 0x0000003f08097290 */ /* 0x000fc6000fffe13f */
[--C-:B------:R-:W-:Y:S01]  /*79e0*/  SHF.R.U64 R18, R14, UR11, R3.reuse ;  /* 0x0000000b0e127c19 */ /* 0x100fe20008001203 */
[----:B------:R-:W-:Y:S01]  /*79f0*/  ULDC UR8, c[0x0][0x144] ;  /* 0x0000510000087ab9 */ /* 0x000fe20000000800 */
[----:B------:R-:W-:-:S03]  /*7a00*/  SHF.R.U32.HI R3, RZ, UR11, R3 ;  /* 0x0000000bff037c19 */ /* 0x000fc60008011603 */
[----:B------:R-:W-:Y:S01]  /*7a10*/  IMAD.MOV.U32 R2, RZ, RZ, R18 ;  /* 0x000000ffff027224 */ /* 0x000fe200078e0012 */
[----:B------:R-:W-:Y:S06]  /*7a20*/  @!P1 BRA `(.L_x_177) ;  /* 0x0000000000289947 */ /* 0x000fec0003800000 */
        /* <DEDUP_REMOVED lines=10> */
.L_x_177:
[----:B------:R-:W-:Y:S01]  /*7ad0*/  UISETP.NE.AND UP0, UPT, UR38, URZ, UPT ;  /* 0x0000003f2600728c */ /* 0x000fe2000bf05270 */
[----:B------:R-:W-:Y:S01]  /*7ae0*/  SHF.R.U64 R3, R2, UR16, R3 ;  /* 0x0000001002037c19 */ /* 0x000fe20008001203 */
[----:B------:R-:W-:Y:S01]  /*7af0*/  UIADD3 UR10, -UR10, URZ, URZ ;  /* 0x0000003f0a0a7290 */ /* 0x000fe2000fffe13f */
[----:B------:R-:W-:Y:S01]  /*7b00*/  LOP3.LUT R2, R14, UR6, RZ, 0xc0, !PT ;  /* 0x000000060e027c12 */ /* 0x000fe2000f8ec0ff */
[----:B------:R-:W-:Y:S02]  /*7b10*/  UIMAD UR7, UR8, UR9, UR7 ;  /* 0x00000009080772a4 */ /* 0x000fe4000f8e0207 */
[----:B------:R-:W-:Y:S01]  /*7b20*/  IMAD.MOV R5, RZ, RZ, -R3 ;  /* 0x000000ffff057224 */ /* 0x000fe200078e0a03 */
[----:B------:R-:W-:Y:S01]  /*7b30*/  ULDC UR8, c[0x0][0x148] ;  /* 0x0000520000087ab9 */ /* 0x000fe20000000800 */
[----:B------:R-:W-:Y:S01]  /*7b40*/  IMAD R4, R3, UR5, R2 ;  /* 0x0000000503047c24 */ /* 0x000fe2000f8e0202 */
[----:B------:R-:W-:Y:S02]  /*7b50*/  LOP3.LUT R3, R12, UR4, RZ, 0xc0, !PT ;  /* 0x000000040c037c12 */ /* 0x000fe4000f8ec0ff */
[----:B------:R-:W-:Y:S01]  /*7b60*/  @UP0 UIMAD UR7, UR8, UR10, UR12 ;  /* 0x0000000a080702a4 */ /* 0x000fe2000f8e020c */
[----:B------:R-:W-:-:S02]  /*7b70*/  PLOP3.LUT P1, PT, PT, PT, UP0, 0x80, 0x0 ;  /* 0x000000000000781c */ /* 0x000fc40003f2f008 */
[----:B------:R-:W-:Y:S02]  /*7b80*/  ULDC UR8, c[0x0][0x638] ;  /* 0x00018e0000087ab9 */ /* 0x000fe40000000800 */
[----:B------:R-:W-:Y:S02]  /*7b90*/  IMAD R2, R5, UR8, R18 ;  /* 0x0000000805027c24 */ /* 0x000fe4000f8e0212 */
[----:B---3--:R-:W-:Y:S01]  /*7ba0*/  IMAD R11, R4, R11, UR7 ;  /* 0x00000007040b7e24 */ /* 0x008fe2000f8e020b */
[----:B------:R-:W-:Y:S01]  /*7bb0*/  ULDC UR7, c[0x0][0x600] ;  /* 0x0001800000077ab9 */ /* 0x000fe20000000800 */
[----:B------:R-:W-:Y:S02]  /*7bc0*/  IMAD.MOV.U32 R4, RZ, RZ, 0x1 ;  /* 0x00000001ff047424 */ /* 0x000fe400078e00ff */
[----:B------:R-:W-:-:S03]  /*7bd0*/  IMAD R18, R2, UR7, R3 ;  /* 0x0000000702127c24 */ /* 0x000fc6000f8e0203 */
[----:B------:R-:W-:Y:S02]  /*7be0*/  PRMT R3, R4, 0x7610, R3 ;  /* 0x0000761004037816 */ /* 0x000fe40000000003 */
[----:B------:R-:W-:Y:S02]  /*7bf0*/  SEL R2, R18, R11, !P1 ;  /* 0x0000000b12027207 */ /* 0x000fe40004800000 */
[----:B------:R-:W-:-:S07]  /*7c00*/  SEL R18, R11, R18, !P1 ;  /* 0x000000120b127207 */ /* 0x000fce0004800000 */
.L_x_175:
[----:B------:R-:W-:Y:S05]  /*7c10*/  BSYNC B1 ;  /* 0x0000000000017941 */ /* 0x000fea0003800000 */
.L_x_174:
[----:B------:R-:W-:-:S13]  /*7c20*/  LOP3.LUT P1, RZ, R3, 0xff, RZ, 0xc0, !PT ;  /* 0x000000ff03ff7812 */ /* 0x000fda000782c0ff */
[----:B------:R-:W-:Y:S05]  /*7c30*/  @P1 BRA `(.L_x_178) ;  /* 0xfffffff000f01947 */ /* 0x000fea000383ffff */
[----:B------:R-:W-:Y:S05]  /*7c40*/  BSYNC B0 ;  /* 0x0000000000007941 */ /* 0x000fea0003800000 */
.L_x_166:
[----:B------:R-:W-:-:S03]  /*7c50*/  UMOV UR7, 0xffffffff ;  /* 0xffffffff00077882 */ /* 0x000fc60000000000 */
[----:B------:R-:W-:Y:S05]  /*7c60*/  BRA.DIV UR7, `(.L_x_179) ;  /* 0x0000000607447947 */ /* 0x000fea000b800000 */
[----:B------:R-:W-:-:S13]  /*7c70*/  ELECT P6, URZ, PT ;  /* 0x00000000003f782f */ /* 0x000fda00038c0000 */
.L_x_195:
[----:B------:R-:W-:Y:S04]  /*7c80*/  BSSY B0, `(.L_x_180) ;  /* 0x000002c000007945 */ /* 0x000fe80003800000 */
[----:B------:R-:W-:Y:S05]  /*7c90*/  @!P6 BRA `(.L_x_181) ;  /* 0x0000000000a8e947 */ /* 0x000fea0003800000 */
[----:B------:R-:W-:-:S04]  /*7ca0*/  ULOP3.LUT UR7, UR40, 0x2, URZ, 0xfc, !UPT ;  /* 0x0000000228077892 */ /* 0x000fc8000f8efc3f */
[----:B------:R-:W-:-:S06]  /*7cb0*/  UISETP.NE.AND UP0, UPT, UR7, 0x3, UPT ;  /* 0x000000030700788c */ /* 0x000fcc000bf05270 */
[----:B------:R-:W-:-:S13]  /*7cc0*/  PLOP3.LUT P0, PT, PT, PT, UP0, 0x80, 0x0 ;  /* 0x000000000000781c */ /* 0x000fda0003f0f008 */
[----:B------:R-:W-:Y:S05]  /*7cd0*/  @!P0 BRA `(.L_x_182) ;  /* 0x0000000000048947 */ /* 0x000fea0003800000 */
[----:B------:R-:W-:Y:S01]  /*7ce0*/  BPT.TRAP 0x1 ;  /* 0x000000040000795c */ /* 0x000fe20000300000 */
.L_x_182:
[----:B------:R-:W0:Y:S01]  /*7cf0*/  S2R R3, SR_CgaCtaId ;  /* 0x0000000000037919 */ /* 0x000e220000008800 */
[----:B------:R-:W-:-:S04]  /*7d00*/  MOV R2, 0x400 ;  /* 0x0000040000027802 */ /* 0x000fc80000000f00 */
[----:B0-----:R-:W-:Y:S02]  /*7d10*/  LEA R3, R3, R2, 0x18 ;  /* 0x0000000203037211 */ /* 0x001fe400078ec0ff */
[----:B------:R-:W-:-:S03]  /*7d20*/  SHF.L.U32 R2, R8, 0x1f, RZ ;  /* 0x0000001f08027819 */ /* 0x000fc600000006ff */
[----:B------:R-:W-:-:S04]  /*7d30*/  VIADD R3, R3, 0x20 ;  /* 0x0000002003037836 */ /* 0x000fc80000000000 */
[C---:B------:R-:W-:Y:S02]  /*7d40*/  IMAD R7, R0.reuse, 0x8, R3 ;  /* 0x0000000800077824 */ /* 0x040fe400078e0203 */
[----:B------:R-:W-:Y:S02]  /*7d50*/  VIADD R0, R0, 0x1 ;  /* 0x0000000100007836 */ /* 0x000fe40000000000 */
[----:B------:R-:W0:Y:S03]  /*7d60*/  SYNCS.PHASECHK.TRANS64.TRYWAIT P0, [R7+URZ], R2 ;  /* 0x00000002070075a7 */ /* 0x000e26000800017f */
[----:B------:R-:W-:-:S04]  /*7d70*/  ISETP.NE.AND P1, PT, R0, 0x4, PT ;  /* 0x000000040000780c */ /* 0x000fc80003f25270 */
[----:B------:R-:W-:Y:S02]  /*7d80*/  SEL R5, RZ, 0x1, P1 ;  /* 0x00000001ff057807 */ /* 0x000fe40000800000 */
[----:B------:R-:W-:Y:S02]  /*7d90*/  SEL R0, R0, RZ, P1 ;  /* 0x000000ff00007207 */ /* 0x000fe40000800000 */
[----:B------:R-:W-:-:S03]  /*7da0*/  LOP3.LUT R5, R8, R5, RZ, 0x3c, !PT ;  /* 0x0000000508057212 */ /* 0x000fc600078e3cff */
[----:B------:R-:W-:Y:S01]  /*7db0*/  IMAD R9, R0, 0x8, R3 ;  /* 0x0000000800097824 */ /* 0x000fe200078e0203 */
[----:B------:R-:W-:Y:S01]  /*7dc0*/  SHF.L.U32 R4, R5, 0x1f, RZ ;  /* 0x0000001f05047819 */ /* 0x000fe200000006ff */
[----:B0-----:R-:W-:Y:S06]  /*7dd0*/  @!P0 BRA `(.L_x_183) ;  /* 0x0000000400088947 */ /* 0x001fec0003800000 */
.L_x_196:
[----:B------:R-:W1:Y:S01]  /*7de0*/  SYNCS.PHASECHK.TRANS64.TRYWAIT P0, [R9+URZ], R4 ;  /* 0x00000004090075a7 */ /* 0x000e62000800017f */
[----:B------:R-:W-:-:S05]  /*7df0*/  VIADD R0, R0, 0x1 ;  /* 0x0000000100007836 */ /* 0x000fca0000000000 */
[----:B------:R-:W-:-:S04]  /*7e00*/  ISETP.NE.AND P1, PT, R0, 0x4, PT ;  /* 0x000000040000780c */ /* 0x000fc80003f25270 */
[----:B0-----:R-:W-:Y:S02]  /*7e10*/  SEL R2, RZ, 0x1, P1 ;  /* 0x00000001ff027807 */ /* 0x001fe40000800000 */
[----:B------:R-:W-:Y:S02]  /*7e20*/  SEL R0, R0, RZ, P1 ;  /* 0x000000ff00007207 */ /* 0x000fe40000800000 */
[----:B------:R-:W-:-:S03]  /*7e30*/  LOP3.LUT R7, R5, R2, RZ, 0x3c, !PT ;  /* 0x0000000205077212 */ /* 0x000fc600078e3cff */
[----:B------:R-:W-:Y:S01]  /*7e40*/  IMAD R6, R0, 0x8, R3 ;  /* 0x0000000800067824 */ /* 0x000fe200078e0203 */
[----:B------:R-:W-:Y:S01]  /*7e50*/  SHF.L.U32 R5, R7, 0x1f, RZ ;  /* 0x0000001f07057819 */ /* 0x000fe200000006ff */
[----:B-1----:R-:W-:Y:S06]  /*7e60*/  @!P0 BRA `(.L_x_184) ;  /* 0x0000000000f88947 */ /* 0x002fec0003800000 */
.L_x_197:
[----:B------:R-:W1:Y:S01]  /*7e70*/  SYNCS.PHASECHK.TRANS64.TRYWAIT P0, [R6+URZ], R5 ;  /* 0x00000005060075a7 */ /* 0x000e62000800017f */
[----:B------:R-:W-:-:S05]  /*7e80*/  VIADD R0, R0, 0x1 ;  /* 0x0000000100007836 */ /* 0x000fca0000000000 */
[----:B------:R-:W-:-:S04]  /*7e90*/  ISETP.NE.AND P1, PT, R0, 0x4, PT ;  /* 0x000000040000780c */ /* 0x000fc80003f25270 */
[----:B------:R-:W-:Y:S02]  /*7ea0*/  SEL R2, RZ, 0x1, P1 ;  /* 0x00000001ff027807 */ /* 0x000fe40000800000 */
[----:B------:R-:W-:Y:S02]  /*7eb0*/  SEL R0, R0, RZ, P1 ;  /* 0x000000ff00007207 */ /* 0x000fe40000800000 */
[----:B------:R-:W-:Y:S01]  /*7ec0*/  LOP3.LUT R2, R7, R2, RZ, 0x3c, !PT ;  /* 0x0000000207027212 */ /* 0x000fe200078e3cff */
[----:B-1----:R-:W-:Y:S06]  /*7ed0*/  @!P0 BRA `(.L_x_185) ;  /* 0x0000000000f08947 */ /* 0x002fec0003800000 */
.L_x_198:
[----:B------:R-:W-:Y:S01]  /*7ee0*/  IMAD R3, R0, 0x8, R3 ;  /* 0x0000000800037824 */ /* 0x000fe200078e0203 */
[----:B------:R-:W-:-:S07]  /*7ef0*/  SHF.L.U32 R0, R2, 0x1f, RZ ;  /* 0x0000001f02007819 */ /* 0x000fce00000006ff */
.L_x_186:
[----:B---3--:R3:W4:Y:S02]  /*7f00*/  SYNCS.PHASECHK.TRANS64.TRYWAIT P0, [R3+URZ], R0 ;  /* 0x00000000030075a7 */ /* 0x008724000800017f */
[----:B----4-:R-:W-:Y:S05]  /*7f10*/  @!P0 NANOSLEEP.SYNCS 0x989680 ;  /* 0x009896800000895d */ /* 0x010fea0003900000 */
[----:B------:R-:W4:Y:S02]  /*7f20*/  @!P0 SYNCS.PHASECHK.TRANS64 P0, [R3+URZ], R0 ;  /* 0x00000000030085a7 */ /* 0x000f24000800007f */
[----:B----4-:R-:W-:Y:S05]  /*7f30*/  @!P0 BRA `(.L_x_186) ;  /* 0xfffffffc00f08947 */ /* 0x010fea000383ffff */
.L_x_181:
[----:B------:R-:W-:Y:S05]  /*7f40*/  BSYNC B0 ;  /* 0x0000000000007941 */ /* 0x000fea0003800000 */
.L_x_180:
[----:B------:R-:W-:Y:S05]  /*7f50*/  EXIT ;  /* 0x000000000000794d */ /* 0x000fea0003800000 */
.L_x_18:
[----:B0-----:R0:W1:Y:S02]  /*7f60*/  SYNCS.PHASECHK.TRANS64.TRYWAIT P0, [R96+URZ+-0x8], R3 ;  /* 0xfffff803600075a7 */ /* 0x001064000800017f */
[----:B-1----:R-:W-:Y:S05]  /*7f70*/  @!P0 NANOSLEEP.SYNCS 0x989680 ;  /* 0x009896800000895d */ /* 0x002fea0003900000 */
[----:B------:R-:W1:Y:S02]  /*7f80*/  @!P0 SYNCS.PHASECHK.TRANS64 P0, [R96+URZ+-0x8], R3 ;  /* 0xfffff803600085a7 */ /* 0x000e64000800007f */
[----:B-1----:R-:W-:Y:S05]  /*7f90*/  @!P0 BRA `(.L_x_18) ;  /* 0xfffffffc00f08947 */ /* 0x002fea000383ffff */
[----:B------:R-:W-:Y:S05]  /*7fa0*/  BRA `(.L_x_187) ;  /* 0xffffff98001c7947 */ /* 0x000fea000383ffff */
.L_x_23:
[----:B-1----:R1:W2:Y:S02]  /*7fb0*/  SYNCS.PHASECHK.TRANS64.TRYWAIT P1, [R3+URZ], R0 ;  /* 0x00000000030075a7 */ /* 0x0022a4000802017f */
[----:B--2---:R-:W-:Y:S05]  /*7fc0*/  @!P1 NANOSLEEP.SYNCS 0x989680 ;  /* 0x009896800000995d */ /* 0x004fea0003900000 */
[----:B------:R-:W2:Y:S02]  /*7fd0*/  @!P1 SYNCS.PHASECHK.TRANS64 P1, [R3+URZ], R0 ;  /* 0x00000000030095a7 */ /* 0x000ea4000802007f */
[----:B--2---:R-:W-:Y:S05]  /*7fe0*/  @!P1 BRA `(.L_x_23) ;  /* 0xfffffffc00f09947 */ /* 0x004fea000383ffff */
[----:B------:R-:W-:Y:S05]  /*7ff0*/  BRA `(.L_x_22) ;  /* 0xffffff9800947947 */ /* 0x000fea000383ffff */
.L_x_28:
[----:B-1----:R-:W-:-:S04]  /*8000*/  IMAD.U32 R5, RZ, RZ, UR4 ;  /* 0x00000004ff057e24 */ /* 0x002fc8000f8e00ff */
[----:B------:R1:W2:Y:S03]  /*8010*/  SYNCS.PHASECHK.TRANS64.TRYWAIT P1, [R5+URZ], R4 ;  /* 0x00000004050075a7 */ /* 0x0002a6000802017f */
[----:B--2---:R-:W-:Y:S05]  /*8020*/  @!P1 NANOSLEEP.SYNCS 0x989680 ;  /* 0x009896800000995d */ /* 0x004fea0003900000 */
[----:B------:R-:W2:Y:S02]  /*8030*/  @!P1 SYNCS.PHASECHK.TRANS64 P1, [R5+URZ], R4 ;  /* 0x00000004050095a7 */ /* 0x000ea4000802007f */
[----:B--2---:R-:W-:Y:S05]  /*8040*/  @!P1 BRA `(.L_x_28) ;  /* 0xfffffffc00ec9947 */ /* 0x004fea000383ffff */
[----:B------:R-:W-:Y:S05]  /*8050*/  BRA `(.L_x_27) ;  /* 0xffffff9c00d47947 */ /* 0x000fea000383ffff */
.L_x_34:
[----:B0-----:R0:W1:Y:S02]  /*8060*/  SYNCS.PHASECHK.TRANS64.TRYWAIT P0, [R96+URZ+0x8], R3 ;  /* 0x00000803600075a7 */ /* 0x001064000800017f */
[----:B-1----:R-:W-:Y:S05]  /*8070*/  @!P0 NANOSLEEP.SYNCS 0x989680 ;  /* 0x009896800000895d */ /* 0x002fea0003900000 */
[----:B------:R-:W1:Y:S02]  /*8080*/  @!P0 SYNCS.PHASECHK.TRANS64 P0, [R96+URZ+0x8], R3 ;  /* 0x00000803600085a7 */ /* 0x000e64000800007f */
[----:B-1----:R-:W-:Y:S05]  /*8090*/  @!P0 BRA `(.L_x_34) ;  /* 0xfffffffc00f08947 */ /* 0x002fea000383ffff */
[----:B------:R-:W-:Y:S05]  /*80a0*/  BRA `(.L_x_188) ;  /* 0xffffffa400607947 */ /* 0x000fea000383ffff */
.L_x_167:
[----:B------:R-:W-:Y:S01]  /*80b0*/  BSSY B1, `(.L_x_189) ;  /* 0x0000006000017945 */ /* 0x000fe20003800000 */
[----:B------:R-:W-:-:S07]  /*80c0*/  IMAD.MOV.U32 R15, RZ, RZ, -0x1 ;  /* 0xffffffffff0f7424 */ /* 0x000fce00078e00ff */
[----:B--2---:R-:W-:Y:S05]  /*80d0*/  WARPSYNC.COLLECTIVE R15, `(.L_x_190) ;  /* 0x000000000f0c7348 */ /* 0x004fea0003c00000 */
[----:B------:R-:W-:Y:S02]  /*80e0*/  ELECT P6, UR62, PT ;  /* 0x00000000003e782f */ /* 0x000fe400038c0000 */
[----:B------:R-:W-:Y:S01]  /*80f0*/  MOV R14, UR62 ;  /* 0x0000003e000e7c02 */ /* 0x000fe20008000f00 */
[----:B--2---:R-:W-:Y:S10]  /*8100*/  ENDCOLLECTIVE ;  /* 0x000000000000791b */ /* 0x004ff40003800000 */
.L_x_190:
[----:B------:R-:W-:Y:S05]  /*8110*/  BSYNC B1 ;  /* 0x0000000000017941 */ /* 0x000fea0003800000 */
.L_x_189:
[----:B------:R-:W-:Y:S05]  /*8120*/  BRA `(.L_x_191) ;  /* 0xffffffec00c07947 */ /* 0x000fea000383ffff */
.L_x_170:
[----:B0-----:R0:W1:Y:S02]  /*8130*/  SYNCS.PHASECHK.TRANS64.TRYWAIT P1, [R12+URZ+0x20], R3 ;  /* 0x000020030c0075a7 */ /* 0x001064000802017f */
[----:B-1----:R-:W-:Y:S05]  /*8140*/  @!P1 NANOSLEEP.SYNCS 0x989680 ;  /* 0x009896800000995d */ /* 0x002fea0003900000 */
[----:B------:R-:W1:Y:S02]  /*8150*/  @!P1 SYNCS.PHASECHK.TRANS64 P1, [R12+URZ+0x20], R3 ;  /* 0x000020030c0095a7 */ /* 0x000e64000802007f */
[----:B-1----:R-:W-:Y:S05]  /*8160*/  @!P1 BRA `(.L_x_170) ;  /* 0xfffffffc00f09947 */ /* 0x002fea000383ffff */
[----:B------:R-:W-:Y:S05]  /*8170*/  BRA `(.L_x_192) ;  /* 0xffffffec00fc7947 */ /* 0x000fea000383ffff */
.L_x_179:
[----:B------:R-:W-:Y:S01]  /*8180*/  BSSY B0, `(.L_x_193) ;  /* 0x0000006000007945 */ /* 0x000fe20003800000 */
[----:B------:R-:W-:-:S07]  /*8190*/  IMAD.MOV.U32 R15, RZ, RZ, -0x1 ;  /* 0xffffffffff0f7424 */ /* 0x000fce00078e00ff */
[----:B--2---:R-:W-:Y:S05]  /*81a0*/  WARPSYNC.COLLECTIVE R15, `(.L_x_194) ;  /* 0x000000000f0c7348 */ /* 0x004fea0003c00000 */
[----:B------:R-:W-:Y:S02]  /*81b0*/  ELECT P6, UR62, PT ;  /* 0x00000000003e782f */ /* 0x000fe400038c0000 */
[----:B------:R-:W-:Y:S01]  /*81c0*/  MOV R14, UR62 ;  /* 0x0000003e000e7c02 */ /* 0x000fe20008000f00 */
[----:B--2---:R-:W-:Y:S10]  /*81d0*/  ENDCOLLECTIVE ;  /* 0x000000000000791b */ /* 0x004ff40003800000 */
.L_x_194:
[----:B------:R-:W-:Y:S05]  /*81e0*/  BSYNC B0 ;  /* 0x0000000000007941 */ /* 0x000fea0003800000 */
.L_x_193:
[----:B------:R-:W-:Y:S05]  /*81f0*/  BRA `(.L_x_195) ;  /* 0xfffffff800a07947 */ /* 0x000fea000383ffff */
.L_x_183:
[----:B0-----:R0:W1:Y:S02]  /*8200*/  SYNCS.PHASECHK.TRANS64.TRYWAIT P0, [R7+URZ], R2 ;  /* 0x00000002070075a7 */ /* 0x001064000800017f */
[----:B-1----:R-:W-:Y:S05]  /*8210*/  @!P0 NANOSLEEP.SYNCS 0x989680 ;  /* 0x009896800000895d */ /* 0x002fea0003900000 */
[----:B------:R-:W1:Y:S02]  /*8220*/  @!P0 SYNCS.PHASECHK.TRANS64 P0, [R7+URZ], R2 ;  /* 0x00000002070085a7 */ /* 0x000e64000800007f */
[----:B-1----:R-:W-:Y:S05]  /*8230*/  @!P0 BRA `(.L_x_183) ;  /* 0xfffffffc00f08947 */ /* 0x002fea000383ffff */
[----:B------:R-:W-:Y:S05]  /*8240*/  BRA `(.L_x_196) ;  /* 0xfffffff800e47947 */ /* 0x000fea000383ffff */
.L_x_184:
[----:B0-----:R0:W1:Y:S02]  /*8250*/  SYNCS.PHASECHK.TRANS64.TRYWAIT P0, [R9+URZ], R4 ;  /* 0x00000004090075a7 */ /* 0x001064000800017f */
[----:B-1----:R-:W-:Y:S05]  /*8260*/  @!P0 NANOSLEEP.SYNCS 0x989680 ;  /* 0x009896800000895d */ /* 0x002fea0003900000 */
[----:B------:R-:W1:Y:S02]  /*8270*/  @!P0 SYNCS.PHASECHK.TRANS64 P0, [R9+URZ], R4 ;  /* 0x00000004090085a7 */ /* 0x000e64000800007f */
[----:B-1----:R-:W-:Y:S05]  /*8280*/  @!P0 BRA `(.L_x_184) ;  /* 0xfffffffc00f08947 */ /* 0x002fea000383ffff */
[----:B------:R-:W-:Y:S05]  /*8290*/  BRA `(.L_x_197) ;  /* 0xfffffff800f47947 */ /* 0x000fea000383ffff */
.L_x_185:
[----:B-1----:R1:W3:Y:S02]  /*82a0*/  SYNCS.PHASECHK.TRANS64.TRYWAIT P0, [R6+URZ], R5 ;  /* 0x00000005060075a7 */ /* 0x0022e4000800017f */
[----:B---3--:R-:W-:Y:S05]  /*82b0*/  @!P0 NANOSLEEP.SYNCS 0x989680 ;  /* 0x009896800000895d */ /* 0x008fea0003900000 */
[----:B------:R-:W3:Y:S02]  /*82c0*/  @!P0 SYNCS.PHASECHK.TRANS64 P0, [R6+URZ], R5 ;  /* 0x00000005060085a7 */ /* 0x000ee4000800007f */
[----:B---3--:R-:W-:Y:S05]  /*82d0*/  @!P0 BRA `(.L_x_185) ;  /* 0xfffffffc00f08947 */ /* 0x008fea000383ffff */
[----:B------:R-:W-:Y:S05]  /*82e0*/  BRA `(.L_x_198) ;  /* 0xfffffff800fc7947 */ /* 0x000fea000383ffff */
.L_x_199:
[----:B------:R-:W-:-:S00]  /*82f0*/  BRA `(.L_x_199) ;  /* 0xfffffffc00fc7947 */ /* 0x000fc0000383ffff */
[----:B------:R-:W-:-:S00]  /*8300*/  NOP ;  /* 0x0000000000007918 */ /* 0x000fc00000000000 */
[----:B------:R-:W-:-:S00]  /*8310*/  NOP ;  /* 0x0000000000007918 */ /* 0x000fc00000000000 */
[----:B------:R-:W-:-:S00]  /*8320*/  NOP ;  /* 0x0000000000007918 */ /* 0x000fc00000000000 */
[----:B------:R-:W-:-:S00]  /*8330*/  NOP ;  /* 0x0000000000007918 */ /* 0x000fc00000000000 */
[----:B------:R-:W-:-:S00]  /*8340*/  NOP ;  /* 0x0000000000007918 */ /* 0x000fc00000000000 */
[----:B------:R-:W-:-:S00]  /*8350*/  NOP ;  /* 0x0000000000007918 */ /* 0x000fc00000000000 */
[----:B------:R-:W-:-:S00]  /*8360*/  NOP ;  /* 0x0000000000007918 */ /* 0x000fc00000000000 */
[----:B------:R-:W-:-:S00]  /*8370*/  NOP ;  /* 0x0000000000007918 */ /* 0x000fc00000000000 */
.L_x_200:


//--------------------- .nv.global.init           --------------------------
	.section	.nv.global.init,"aw",@progbits
.nv.global.init:
	.type		$str$22,@object
	.size		$str$22,($str$23 - $str$22)
$str$22:
        /*0000*/ 	.byte	0x6b, 0x5f, 0x74, 0x69, 0x6c, 0x65, 0x5f, 0x63, 0x6f, 0x75, 0x6e, 0x74, 0x20, 0x3e, 0x3d, 0x20
        /*0010*/ 	.byte	0x31, 0x00
	.type		$str$23,@object
	.size		$str$23,(__unnamed_1 - $str$23)
$str$23:
        /*0012*/ 	.byte	0x2f, 0x74, 0x6d, 0x70, 0x2f, 0x63, 0x75, 0x74, 0x6c, 0x61, 0x73, 0x73, 0x5f, 0x73, 0x77, 0x65
        /*0022*/ 	.byte	0x65, 0x70, 0x5f, 0x73, 0x72, 0x63, 0x2f, 0x69, 0x6e, 0x63, 0x6c, 0x75, 0x64, 0x65, 0x2f, 0x63
        /*0032*/ 	.byte	0x75, 0x74, 0x6c, 0x61, 0x73, 0x73, 0x2f, 0x67, 0x65, 0x6d, 0x6d, 0x2f, 0x63, 0x6f, 0x6c, 0x6c
        /*0042*/ 	.byte	0x65, 0x63, 0x74, 0x69, 0x76, 0x65, 0x2f, 0x73, 0x6d, 0x39, 0x30, 0x5f, 0x6d, 0x6d, 0x61, 0x5f
        /*0052*/ 	.byte	0x74, 0x6d, 0x61, 0x5f, 0x67, 0x6d, 0x6d, 0x61, 0x5f, 0x73, 0x73, 0x5f, 0x77, 0x61, 0x72, 0x70
        /*0062*/ 	.byte	0x73, 0x70, 0x65, 0x63, 0x69, 0x61, 0x6c, 0x69, 0x7a, 0x65, 0x64, 0x2e, 0x68, 0x70, 0x70, 0x00
	.type		__unnamed_1,@object
	.size		__unnamed_1,(.L_0 - __unnamed_1)
__unnamed_1:
        /*0072*/ 	.byte	0x76, 0x6f, 0x69, 0x64, 0x20, 0x63, 0x75, 0x74, 0x6c, 0x61, 0x73, 0x73, 0x3a, 0x3a, 0x67, 0x65
        /* <DEDUP_REMOVED lines=180> */
        /*0bc2*/ 	.byte	0x3a, 0x3a, 0x69, 0x64, 0x65, 0x6e, 0x74, 0x69, 0x74, 0x79, 0x5d, 0x00
.L_0:


//--------------------- .nv.shared._ZN7cutlass13device_kernelINS_4gemm6kernel13GemmUniversalIN4cute5tupleIJiiiiEEENS1_10collective13CollectiveMmaINS1_34MainloopSm90TmaGmmaWarpSpecializedILi4ENS5_IJNS4_1CILi1EEENSA_ILi2EEESB_EEENS1_32KernelTmaWarpSpecializedPingpongEEENS5_IJNSA_ILi64EEENSA_ILi128EEESH_EEENS_10bfloat16_tENS5_IJlSB_lEEESJ_SK_NS4_8TiledMMAINS4_8MMA_AtomIJNS4_4SM904GMMA28MMA_64x128x16_F32BF16BF16_SSILNSO_5MajorE0ELSQ_0ELNSO_7ScaleInE1ELSR_1EEEEEENS4_6LayoutINS5_IJSB_SB_SB_EEENS5_IJNSA_ILi0EEESW_SW_EEEEENS5_IJNS4_10UnderscoreESZ_SZ_EEEEENS4_23SM90_TMA_LOAD_MULTICASTENS4_14ComposedLayoutINS4_7SwizzleILi3ELi4ELi3EEENS4_18smem_ptr_flag_bitsILi16EEENSU_INS5_IJNSA_ILi8EEESG_EEENS5_IJSG_SB_EEEEEEEvNS4_8identityENS4_13SM90_TMA_LOADES1C_vS1D_EENS_8epilogue10collective6detail29Sm90TmaWarpSpecializedAdapterINS1H_15DefaultEpilogueISJ_SK_SK_NS1G_6thread17LinearCombinationISJ_Li1EffLNS1L_9ScaleType4KindE0ELNS_15FloatRoundStyleE2ESJ_EENS1_15EpilogueDefaultEEEEEvvEEEEvNT_6ParamsE --------------------------
	.section	.nv.shared._ZN7cutlass13device_kernelINS_4gemm6kernel13GemmUniversalIN4cute5tupleIJiiiiEEENS1_10collective13CollectiveMmaINS1_34MainloopSm90TmaGmmaWarpSpecializedILi4ENS5_IJNS4_1CILi1EEENSA_ILi2EEESB_EEENS1_32KernelTmaWarpSpecializedPingpongEEENS5_IJNSA_ILi64EEENSA_ILi128EEESH_EEENS_10bfloat16_tENS5_IJlSB_lEEESJ_SK_NS4_8TiledMMAINS4_8MMA_AtomIJNS4_4SM904GMMA28MMA_64x128x16_F32BF16BF16_SSILNSO_5MajorE0ELSQ_0ELNSO_7ScaleInE1ELSR_1EEEEEENS4_6LayoutINS5_IJSB_SB_SB_EEENS5_IJNSA_ILi0EEESW_SW_EEEEENS5_IJNS4_10UnderscoreESZ_SZ_EEEEENS4_23SM90_TMA_LOAD_MULTICASTENS4_14ComposedLayoutINS4_7SwizzleILi3ELi4ELi3EEENS4_18smem_ptr_flag_bitsILi16EEENSU_INS5_IJNSA_ILi8EEESG_EEENS5_IJSG_SB_EEEEEEEvNS4_8identityENS4_13SM90_TMA_LOADES1C_vS1D_EENS_8epilogue10collective6detail29Sm90TmaWarpSpecializedAdapterINS1H_15DefaultEpilogueISJ_SK_SK_NS1G_6thread17LinearCombinationISJ_Li1EffLNS1L_9ScaleType4KindE0ELNS_15FloatRoundStyleE2ESJ_EENS1_15EpilogueDefaultEEEEEvvEEEEvNT_6ParamsE,"aw",@nobits
	.sectionflags	@""
	.align	16
	.zero		1024


//--------------------- .nv.shared.reserved.0     --------------------------
	.section	.nv.shared.reserved.0,"aw",@nobits
	.weak		__nv_reservedSMEM_offset_0_alias
	.size		__nv_reservedSMEM_offset_0_alias, 0, 0
	.other		__nv_reservedSMEM_offset_0_alias,@"STO_CUDA_RESERVED_SHARED STV_DEFAULT"
__nv_reservedSMEM_offset_0_alias:
	.zero		0


//--------------------- .nv.global                --------------------------
	.section	.nv.global,"aw",@nobits
.nv.global:
	.type		_ZN39_INTERNAL_bfa47076_4_k_cu_9a1e172e_26154cute1_E,@object
	.size		_ZN39_INTERNAL_bfa47076_4_k_cu_9a1e172e_26154cute1_E,(_ZN39_INTERNAL_bfa47076_4_k_cu_9a1e172e_26154cuda3std3__45__cpo6cbeginE - _ZN39_INTERNAL_bfa47076_4_k_cu_9a1e172e_26154cute1_E)
_ZN39_INTERNAL_bfa47076_4_k_cu_9a1e172e_26154cute1_E:
	.zero		1
	.type		_ZN39_INTERNAL_bfa47076_4_k_cu_9a1e172e_26154cuda3std3__45__cpo6cbeginE,@object
	.size		_ZN39_INTERNAL_bfa47076_4_k_cu_9a1e172e_26154cuda3std3__45__cpo6cbeginE,(_ZN39_INTERNAL_bfa47076_4_k_cu_9a1e172e_26154cuda3std3__48in_placeE - _ZN39_INTERNAL_bfa47076_4_k_cu_9a1e172e_26154cuda3std3__45__cpo6cbeginE)
_ZN39_INTERNAL_bfa47076_4_k_cu_9a1e172e_26154cuda3std3__45__cpo6cbeginE:
	.zero		1
	.type		_ZN39_INTERNAL_bfa47076_4_k_cu_9a1e172e_26154cuda3std3__48in_placeE,@object
	.size		_ZN39_INTERNAL_bfa47076_4_k_cu_9a1e172e_26154cuda3std3__48in_placeE,(_ZN39_INTERNAL_bfa47076_4_k_cu_9a1e172e_26154cuda3std6ranges3__45__cpo9iter_moveE - _ZN39_INTERNAL_bfa47076_4_k_cu_9a1e172e_26154cuda3std3__48in_placeE)
_ZN39_INTERNAL_bfa47076_4_k_cu_9a1e172e_26154cuda3std3__48in_placeE:
	.zero		1
	.type		_ZN39_INTERNAL_bfa47076_4_k_cu_9a1e172e_26154cuda3std6ranges3__45__cpo9iter_moveE,@object
	.size		_ZN39_INTERNAL_bfa47076_4_k_cu_9a1e172e_26154cuda3std6ranges3__45__cpo9iter_moveE,(_ZN39_INTERNAL_bfa47076_4_k_cu_9a1e172e_26154cuda3std3__45__cpo5beginE - _ZN39_INTERNAL_bfa47076_4_k_cu_9a1e172e_26154cuda3std6ranges3__45__cpo9iter_moveE)
_ZN39_INTERNAL_bfa47076_4_k_cu_9a1e172e_26154cuda3std6ranges3__45__cpo9iter_moveE:
	.zero		1
	.type		_ZN39_INTERNAL_bfa47076_4_k_cu_9a1e172e_26154cuda3std3__45__cpo5beginE,@object
	.size		_ZN39_INTERNAL_bfa47076_4_k_cu_9a1e172e_26154cuda3std3__45__cpo5beginE,(_ZN39_INTERNAL_bfa47076_4_k_cu_9a1e172e_26154cuda3std3__441_GLOBAL__N__bfa47076_4_k_cu_9a1e172e_26156ignoreE - _ZN39_INTERNAL_bfa47076_4_k_cu_9a1e172e_26154cuda3std3__45__cpo5beginE)
_ZN39_INTERNAL_bfa47076_4_k_cu_9a1e172e_26154cuda3std3__45__cpo5beginE:
	.zero		1
	.type		_ZN39_INTERNAL_bfa47076_4_k_cu_9a1e172e_26154cuda3std3__441_GLOBAL__N__bfa47076_4_k_cu_9a1e172e_26156ignoreE,@object
	.size		_ZN39_INTERNAL_bfa47076_4_k_cu_9a1e172e_26154cuda3std3__441_GLOBAL__N__bfa47076_4_k_cu_9a1e172e_26156ignoreE,(_ZN39_INTERNAL_bfa47076_4_k_cu_9a1e172e_26154cute7productE - _ZN39_INTERNAL_bfa47076_4_k_cu_9a1e172e_26154cuda3std3__441_GLOBAL__N__bfa47076_4_k_cu_9a1e172e_26156ignoreE)
_ZN39_INTERNAL_bfa47076_4_k_cu_9a1e172e_26154cuda3std3__441_GLOBAL__N__bfa47076_4_k_cu_9a1e172e_26156ignoreE:
	.zero		1
	.type		_ZN39_INTERNAL_bfa47076_4_k_cu_9a1e172e_26154cute7productE,@object
	.size		_ZN39_INTERNAL_bfa47076_4_k_cu_9a1e172e_26154cute7productE,(_ZN39_INTERNAL_bfa47076_4_k_cu_9a1e172e_26154cuda3std3__45__cpo3endE - _ZN39_INTERNAL_bfa47076_4_k_cu_9a1e172e_26154cute7productE)
_ZN39_INTERNAL_bfa47076_4_k_cu_9a1e172e_26154cute7productE:
	.zero		1
	.type		_ZN39_INTERNAL_bfa47076_4_k_cu_9a1e172e_26154cuda3std3__45__cpo3endE,@object
	.size		_ZN39_INTERNAL_bfa47076_4_k_cu_9a1e172e_26154cuda3std3__45__cpo3endE,(_ZN39_INTERNAL_bfa47076_4_k_cu_9a1e172e_26154cuda3std3__419piecewise_constructE - _ZN39_INTERNAL_bfa47076_4_k_cu_9a1e172e_26154cuda3std3__45__cpo3endE)
_ZN39_INTERNAL_bfa47076_4_k_cu_9a1e172e_26154cuda3std3__45__cpo3endE:
	.zero		1
	.type		_ZN39_INTERNAL_bfa47076_4_k_cu_9a1e172e_26154cuda3std3__419piecewise_constructE,@object
	.size		_ZN39_INTERNAL_bfa47076_4_k_cu_9a1e172e_26154cuda3std3__419piecewise_constructE,(_ZN39_INTERNAL_bfa47076_4_k_cu_9a1e172e_26154cuda3std3__45__cpo4cendE - _ZN39_INTERNAL_bfa47076_4_k_cu_9a1e172e_26154cuda3std3__419piecewise_constructE)
_ZN39_INTERNAL_bfa47076_4_k_cu_9a1e172e_26154cuda3std3__419piecewise_constructE:
	.zero		1
	.type		_ZN39_INTERNAL_bfa47076_4_k_cu_9a1e172e_26154cuda3std3__45__cpo4cendE,@object
	.size		_ZN39_INTERNAL_bfa47076_4_k_cu_9a1e172e_26154cuda3std3__45__cpo4cendE,(_ZN39_INTERNAL_bfa47076_4_k_cu_9a1e172e_26154cuda3std6ranges3__45__cpo4swapE - _ZN39_INTERNAL_bfa47076_4_k_cu_9a1e172e_26154cuda3std3__45__cpo4cendE)
_ZN39_INTERNAL_bfa47076_4_k_cu_9a1e172e_26154cuda3std3__45__cpo4cendE:
	.zero		1
	.type		_ZN39_INTERNAL_bfa47076_4_k_cu_9a1e172e_26154cuda3std6ranges3__45__cpo4swapE,@object
	.size		_ZN39_INTERNAL_bfa47076_4_k_cu_9a1e172e_26154cuda3std6ranges3__45__cpo4swapE,(.L_8 - _ZN39_INTERNAL_bfa47076_4_k_cu_9a1e172e_26154cuda3std6ranges3__45__cpo4swapE)
_ZN39_INTERNAL_bfa47076_4_k_cu_9a1e172e_26154cuda3std6ranges3__45__cpo4swapE:
	.zero		1
.L_8:


//--------------------- .nv.constant0._ZN7cutlass13device_kernelINS_4gemm6kernel13GemmUniversalIN4cute5tupleIJiiiiEEENS1_10collective13CollectiveMmaINS1_34MainloopSm90TmaGmmaWarpSpecializedILi4ENS5_IJNS4_1CILi1EEENSA_ILi2EEESB_EEENS1_32KernelTmaWarpSpecializedPingpongEEENS5_IJNSA_ILi64EEENSA_ILi128EEESH_EEENS_10bfloat16_tENS5_IJlSB_lEEESJ_SK_NS4_8TiledMMAINS4_8MMA_AtomIJNS4_4SM904GMMA28MMA_64x128x16_F32BF16BF16_SSILNSO_5MajorE0ELSQ_0ELNSO_7ScaleInE1ELSR_1EEEEEENS4_6LayoutINS5_IJSB_SB_SB_EEENS5_IJNSA_ILi0EEESW_SW_EEEEENS5_IJNS4_10UnderscoreESZ_SZ_EEEEENS4_23SM90_TMA_LOAD_MULTICASTENS4_14ComposedLayoutINS4_7SwizzleILi3ELi4ELi3EEENS4_18smem_ptr_flag_bitsILi16EEENSU_INS5_IJNSA_ILi8EEESG_EEENS5_IJSG_SB_EEEEEEEvNS4_8identityENS4_13SM90_TMA_LOADES1C_vS1D_EENS_8epilogue10collective6detail29Sm90TmaWarpSpecializedAdapterINS1H_15DefaultEpilogueISJ_SK_SK_NS1G_6thread17LinearCombinationISJ_Li1EffLNS1L_9ScaleType4KindE0ELNS_15FloatRoundStyleE2ESJ_EENS1_15EpilogueDefaultEEEEEvvEEEEvNT_6ParamsE --------------------------
	.section	.nv.constant0._ZN7cutlass13device_kernelINS_4gemm6kernel13GemmUniversalIN4cute5tupleIJiiiiEEENS1_10collective13CollectiveMmaINS1_34MainloopSm90TmaGmmaWarpSpecializedILi4ENS5_IJNS4_1CILi1EEENSA_ILi2EEESB_EEENS1_32KernelTmaWarpSpecializedPingpongEEENS5_IJNSA_ILi64EEENSA_ILi128EEESH_EEENS_10bfloat16_tENS5_IJlSB_lEEESJ_SK_NS4_8TiledMMAINS4_8MMA_AtomIJNS4_4SM904GMMA28MMA_64x128x16_F32BF16BF16_SSILNSO_5MajorE0ELSQ_0ELNSO_7ScaleInE1ELSR_1EEEEEENS4_6LayoutINS5_IJSB_SB_SB_EEENS5_IJNSA_ILi0EEESW_SW_EEEEENS5_IJNS4_10UnderscoreESZ_SZ_EEEEENS4_23SM90_TMA_LOAD_MULTICASTENS4_14ComposedLayoutINS4_7SwizzleILi3ELi4ELi3EEENS4_18smem_ptr_flag_bitsILi16EEENSU_INS5_IJNSA_ILi8EEESG_EEENS5_IJSG_SB_EEEEEEEvNS4_8identityENS4_13SM90_TMA_LOADES1C_vS1D_EENS_8epilogue10collective6detail29Sm90TmaWarpSpecializedAdapterINS1H_15DefaultEpilogueISJ_SK_SK_NS1G_6thread17LinearCombinationISJ_Li1EffLNS1L_9ScaleType4KindE0ELNS_15FloatRoundStyleE2ESJ_EENS1_15EpilogueDefaultEEEEEvvEEEEvNT_6ParamsE,"a",@progbits
	.sectionflags	@""
	.align	4
.nv.constant0._ZN7cutlass13device_kernelINS_4gemm6kernel13GemmUniversalIN4cute5tupleIJiiiiEEENS1_10collective13CollectiveMmaINS1_34MainloopSm90TmaGmmaWarpSpecializedILi4ENS5_IJNS4_1CILi1EEENSA_ILi2EEESB_EEENS1_32KernelTmaWarpSpecializedPingpongEEENS5_IJNSA_ILi64EEENSA_ILi128EEESH_EEENS_10bfloat16_tENS5_IJlSB_lEEESJ_SK_NS4_8TiledMMAINS4_8MMA_AtomIJNS4_4SM904GMMA28MMA_64x128x16_F32BF16BF16_SSILNSO_5MajorE0ELSQ_0ELNSO_7ScaleInE1ELSR_1EEEEEENS4_6LayoutINS5_IJSB_SB_SB_EEENS5_IJNSA_ILi0EEESW_SW_EEEEENS5_IJNS4_10UnderscoreESZ_SZ_EEEEENS4_23SM90_TMA_LOAD_MULTICASTENS4_14ComposedLayoutINS4_7SwizzleILi3ELi4ELi3EEENS4_18smem_ptr_flag_bitsILi16EEENSU_INS5_IJNSA_ILi8EEESG_EEENS5_IJSG_SB_EEEEEEEvNS4_8identityENS4_13SM90_TMA_LOADES1C_vS1D_EENS_8epilogue10collective6detail29Sm90TmaWarpSpecializedAdapterINS1H_15DefaultEpilogueISJ_SK_SK_NS1G_6thread17LinearCombinationISJ_Li1EffLNS1L_9ScaleType4KindE0ELNS_15FloatRoundStyleE2ESJ_EENS1_15EpilogueDefaultEEEEEvvEEEEvNT_6ParamsE:
	.zero		1664


//--------------------- SYMBOLS --------------------------

	.type		.nv.reservedSmem.offset0,@object
	.size		.nv.reservedSmem.offset0,0x4
	.type		__assertfail,@function
